//
// Generated by NVIDIA NVVM Compiler
//
// Compiler Build ID: CL-36424714
// Cuda compilation tools, release 13.0, V13.0.88
// Based on NVVM 20.0.0
//

.version 9.0
.target sm_100
.address_size 64

	// .globl	_Z3caliPiiiiii
// _ZZ3caliPiiiiiiE1S has been demoted
// _ZZ5cal_1iPiiiiiiE1S has been demoted
// _ZZ4cal3iPiiiiiiE1S has been demoted
// _ZZ6cal3_1iPiiiiiiE1S has been demoted
// _ZZ9cal_smallPiiiiiiE1S has been demoted
// _ZZ10cal3_smallPiiiiiiE1S has been demoted

.visible .entry _Z3caliPiiiiii(
	.param .u32 _Z3caliPiiiiii_param_0,
	.param .u64 .ptr .align 1 _Z3caliPiiiiii_param_1,
	.param .u32 _Z3caliPiiiiii_param_2,
	.param .u32 _Z3caliPiiiiii_param_3,
	.param .u32 _Z3caliPiiiiii_param_4,
	.param .u32 _Z3caliPiiiiii_param_5,
	.param .u32 _Z3caliPiiiiii_param_6
)
{
	.reg .pred 	%p<11>;
	.reg .b32 	%r<101>;
	.reg .b64 	%rd<5>;
	// demoted variable
	.shared .align 4 .b8 _ZZ3caliPiiiiiiE1S[12288];
	ld.param.u32 	%r43, [_Z3caliPiiiiii_param_0];
	ld.param.u64 	%rd2, [_Z3caliPiiiiii_param_1];
	ld.param.u32 	%r44, [_Z3caliPiiiiii_param_2];
	ld.param.u32 	%r41, [_Z3caliPiiiiii_param_3];
	ld.param.u32 	%r42, [_Z3caliPiiiiii_param_4];
	ld.param.u32 	%r45, [_Z3caliPiiiiii_param_5];
	ld.param.u32 	%r46, [_Z3caliPiiiiii_param_6];
	mov.u32 	%r1, %tid.y;
	mad.lo.s32 	%r2, %r45, %r41, %r1;
	mov.u32 	%r3, %tid.x;
	mad.lo.s32 	%r47, %r46, %r41, %r3;
	setp.ge.s32 	%p1, %r2, %r43;
	setp.ge.s32 	%p2, %r47, %r44;
	or.pred  	%p3, %p1, %p2;
	@%p3 bra 	$L__BB0_9;
	cvta.to.global.u64 	%rd3, %rd2;
	mad.lo.s32 	%r48, %r2, %r44, %r47;
	mul.wide.s32 	%rd4, %r48, 4;
	add.s64 	%rd1, %rd3, %rd4;
	ld.global.u32 	%r100, [%rd1];
	mul.lo.s32 	%r6, %r41, %r1;
	add.s32 	%r49, %r6, %r3;
	shl.b32 	%r50, %r49, 2;
	mov.u32 	%r51, _ZZ3caliPiiiiiiE1S;
	add.s32 	%r7, %r51, %r50;
	st.shared.u32 	[%r7], %r100;
	setp.lt.s32 	%p4, %r41, 1;
	mul.lo.s32 	%r8, %r42, %r41;
	setp.ge.s32 	%p5, %r8, %r44;
	or.pred  	%p6, %p4, %p5;
	@%p6 bra 	$L__BB0_8;
	not.b32 	%r53, %r8;
	add.s32 	%r54, %r44, %r53;
	add.s32 	%r55, %r41, -1;
	min.u32 	%r56, %r54, %r55;
	add.s32 	%r9, %r56, 1;
	and.b32  	%r10, %r9, 3;
	setp.lt.u32 	%p7, %r56, 3;
	mov.b32 	%r96, 0;
	@%p7 bra 	$L__BB0_5;
	and.b32  	%r96, %r9, -4;
	neg.s32 	%r94, %r96;
	shl.b32 	%r57, %r3, 2;
	add.s32 	%r93, %r51, %r57;
	shl.b32 	%r14, %r41, 4;
	mul.lo.s32 	%r15, %r41, 12;
	shl.b32 	%r16, %r41, 3;
	shl.b32 	%r59, %r6, 2;
	add.s32 	%r60, %r59, %r51;
	add.s32 	%r92, %r60, 8;
	shl.b32 	%r18, %r41, 2;
$L__BB0_4:
	bar.sync 	0;
	ld.shared.u32 	%r61, [%r92+-8];
	ld.shared.u32 	%r62, [%r93];
	add.s32 	%r63, %r62, %r61;
	ld.shared.u32 	%r64, [%r7];
	min.s32 	%r65, %r63, %r64;
	st.shared.u32 	[%r7], %r65;
	bar.sync 	0;
	ld.shared.u32 	%r66, [%r92+-4];
	add.s32 	%r67, %r93, %r18;
	ld.shared.u32 	%r68, [%r67];
	add.s32 	%r69, %r68, %r66;
	ld.shared.u32 	%r70, [%r7];
	min.s32 	%r71, %r69, %r70;
	st.shared.u32 	[%r7], %r71;
	bar.sync 	0;
	ld.shared.u32 	%r72, [%r92];
	add.s32 	%r73, %r93, %r16;
	ld.shared.u32 	%r74, [%r73];
	add.s32 	%r75, %r74, %r72;
	ld.shared.u32 	%r76, [%r7];
	min.s32 	%r77, %r75, %r76;
	st.shared.u32 	[%r7], %r77;
	bar.sync 	0;
	ld.shared.u32 	%r78, [%r92+4];
	add.s32 	%r79, %r93, %r15;
	ld.shared.u32 	%r80, [%r79];
	add.s32 	%r81, %r80, %r78;
	ld.shared.u32 	%r82, [%r7];
	min.s32 	%r100, %r81, %r82;
	st.shared.u32 	[%r7], %r100;
	add.s32 	%r94, %r94, 4;
	add.s32 	%r93, %r93, %r14;
	add.s32 	%r92, %r92, 16;
	setp.ne.s32 	%p8, %r94, 0;
	@%p8 bra 	$L__BB0_4;
$L__BB0_5:
	setp.eq.s32 	%p9, %r10, 0;
	@%p9 bra 	$L__BB0_8;
	mad.lo.s32 	%r83, %r96, %r41, %r3;
	shl.b32 	%r84, %r83, 2;
	add.s32 	%r99, %r51, %r84;
	shl.b32 	%r29, %r41, 2;
	add.s32 	%r86, %r96, %r6;
	shl.b32 	%r87, %r86, 2;
	add.s32 	%r98, %r51, %r87;
	neg.s32 	%r97, %r10;
$L__BB0_7:
	.pragma "nounroll";
	bar.sync 	0;
	ld.shared.u32 	%r88, [%r98];
	ld.shared.u32 	%r89, [%r99];
	add.s32 	%r90, %r89, %r88;
	ld.shared.u32 	%r91, [%r7];
	min.s32 	%r100, %r90, %r91;
	st.shared.u32 	[%r7], %r100;
	add.s32 	%r99, %r99, %r29;
	add.s32 	%r98, %r98, 4;
	add.s32 	%r97, %r97, 1;
	setp.ne.s32 	%p10, %r97, 0;
	@%p10 bra 	$L__BB0_7;
$L__BB0_8:
	st.global.u32 	[%rd1], %r100;
$L__BB0_9:
	ret;

}
	// .globl	_Z5cal_1iPiiiiii
.visible .entry _Z5cal_1iPiiiiii(
	.param .u32 _Z5cal_1iPiiiiii_param_0,
	.param .u64 .ptr .align 1 _Z5cal_1iPiiiiii_param_1,
	.param .u32 _Z5cal_1iPiiiiii_param_2,
	.param .u32 _Z5cal_1iPiiiiii_param_3,
	.param .u32 _Z5cal_1iPiiiiii_param_4,
	.param .u32 _Z5cal_1iPiiiiii_param_5,
	.param .u32 _Z5cal_1iPiiiiii_param_6
)
{
	.reg .pred 	%p<11>;
	.reg .b32 	%r<102>;
	.reg .b64 	%rd<5>;
	// demoted variable
	.shared .align 4 .b8 _ZZ5cal_1iPiiiiiiE1S[12288];
	ld.param.u32 	%r43, [_Z5cal_1iPiiiiii_param_0];
	ld.param.u64 	%rd2, [_Z5cal_1iPiiiiii_param_1];
	ld.param.u32 	%r44, [_Z5cal_1iPiiiiii_param_2];
	ld.param.u32 	%r41, [_Z5cal_1iPiiiiii_param_3];
	ld.param.u32 	%r42, [_Z5cal_1iPiiiiii_param_4];
	ld.param.u32 	%r45, [_Z5cal_1iPiiiiii_param_5];
	ld.param.u32 	%r46, [_Z5cal_1iPiiiiii_param_6];
	mov.u32 	%r1, %tid.y;
	mad.lo.s32 	%r2, %r45, %r41, %r1;
	mov.u32 	%r3, %tid.x;
	mad.lo.s32 	%r47, %r46, %r41, %r3;
	setp.lt.s32 	%p1, %r2, %r43;
	max.s32 	%r48, %r2, %r47;
	setp.ge.s32 	%p2, %r48, %r44;
	or.pred  	%p3, %p2, %p1;
	@%p3 bra 	$L__BB1_9;
	cvta.to.global.u64 	%rd3, %rd2;
	mad.lo.s32 	%r49, %r2, %r44, %r47;
	mul.wide.s32 	%rd4, %r49, 4;
	add.s64 	%rd1, %rd3, %rd4;
	ld.global.u32 	%r101, [%rd1];
	mul.lo.s32 	%r6, %r41, %r1;
	add.s32 	%r50, %r6, %r3;
	shl.b32 	%r51, %r50, 2;
	mov.u32 	%r52, _ZZ5cal_1iPiiiiiiE1S;
	add.s32 	%r7, %r52, %r51;
	st.shared.u32 	[%r7], %r101;
	setp.lt.s32 	%p4, %r41, 1;
	mul.lo.s32 	%r8, %r42, %r41;
	setp.ge.s32 	%p5, %r8, %r44;
	or.pred  	%p6, %p4, %p5;
	@%p6 bra 	$L__BB1_8;
	not.b32 	%r54, %r8;
	add.s32 	%r55, %r44, %r54;
	add.s32 	%r56, %r41, -1;
	min.u32 	%r57, %r55, %r56;
	add.s32 	%r9, %r57, 1;
	and.b32  	%r10, %r9, 3;
	setp.lt.u32 	%p7, %r57, 3;
	mov.b32 	%r97, 0;
	@%p7 bra 	$L__BB1_5;
	and.b32  	%r97, %r9, -4;
	neg.s32 	%r95, %r97;
	shl.b32 	%r58, %r3, 2;
	add.s32 	%r94, %r52, %r58;
	shl.b32 	%r14, %r41, 4;
	mul.lo.s32 	%r15, %r41, 12;
	shl.b32 	%r16, %r41, 3;
	shl.b32 	%r60, %r6, 2;
	add.s32 	%r61, %r60, %r52;
	add.s32 	%r93, %r61, 8;
	shl.b32 	%r18, %r41, 2;
$L__BB1_4:
	bar.sync 	0;
	ld.shared.u32 	%r62, [%r93+-8];
	ld.shared.u32 	%r63, [%r94];
	add.s32 	%r64, %r63, %r62;
	ld.shared.u32 	%r65, [%r7];
	min.s32 	%r66, %r64, %r65;
	st.shared.u32 	[%r7], %r66;
	bar.sync 	0;
	ld.shared.u32 	%r67, [%r93+-4];
	add.s32 	%r68, %r94, %r18;
	ld.shared.u32 	%r69, [%r68];
	add.s32 	%r70, %r69, %r67;
	ld.shared.u32 	%r71, [%r7];
	min.s32 	%r72, %r70, %r71;
	st.shared.u32 	[%r7], %r72;
	bar.sync 	0;
	ld.shared.u32 	%r73, [%r93];
	add.s32 	%r74, %r94, %r16;
	ld.shared.u32 	%r75, [%r74];
	add.s32 	%r76, %r75, %r73;
	ld.shared.u32 	%r77, [%r7];
	min.s32 	%r78, %r76, %r77;
	st.shared.u32 	[%r7], %r78;
	bar.sync 	0;
	ld.shared.u32 	%r79, [%r93+4];
	add.s32 	%r80, %r94, %r15;
	ld.shared.u32 	%r81, [%r80];
	add.s32 	%r82, %r81, %r79;
	ld.shared.u32 	%r83, [%r7];
	min.s32 	%r101, %r82, %r83;
	st.shared.u32 	[%r7], %r101;
	add.s32 	%r95, %r95, 4;
	add.s32 	%r94, %r94, %r14;
	add.s32 	%r93, %r93, 16;
	setp.ne.s32 	%p8, %r95, 0;
	@%p8 bra 	$L__BB1_4;
$L__BB1_5:
	setp.eq.s32 	%p9, %r10, 0;
	@%p9 bra 	$L__BB1_8;
	mad.lo.s32 	%r84, %r97, %r41, %r3;
	shl.b32 	%r85, %r84, 2;
	add.s32 	%r100, %r52, %r85;
	shl.b32 	%r29, %r41, 2;
	add.s32 	%r87, %r97, %r6;
	shl.b32 	%r88, %r87, 2;
	add.s32 	%r99, %r52, %r88;
	neg.s32 	%r98, %r10;
$L__BB1_7:
	.pragma "nounroll";
	bar.sync 	0;
	ld.shared.u32 	%r89, [%r99];
	ld.shared.u32 	%r90, [%r100];
	add.s32 	%r91, %r90, %r89;
	ld.shared.u32 	%r92, [%r7];
	min.s32 	%r101, %r91, %r92;
	st.shared.u32 	[%r7], %r101;
	add.s32 	%r100, %r100, %r29;
	add.s32 	%r99, %r99, 4;
	add.s32 	%r98, %r98, 1;
	setp.ne.s32 	%p10, %r98, 0;
	@%p10 bra 	$L__BB1_7;
$L__BB1_8:
	st.global.u32 	[%rd1], %r101;
$L__BB1_9:
	ret;

}
	// .globl	_Z4cal3iPiiiiii
.visible .entry _Z4cal3iPiiiiii(
	.param .u32 _Z4cal3iPiiiiii_param_0,
	.param .u64 .ptr .align 1 _Z4cal3iPiiiiii_param_1,
	.param .u32 _Z4cal3iPiiiiii_param_2,
	.param .u32 _Z4cal3iPiiiiii_param_3,
	.param .u32 _Z4cal3iPiiiiii_param_4,
	.param .u32 _Z4cal3iPiiiiii_param_5,
	.param .u32 _Z4cal3iPiiiiii_param_6
)
{
	.reg .pred 	%p<17>;
	.reg .b32 	%r<134>;
	.reg .b64 	%rd<9>;
	// demoted variable
	.shared .align 4 .b8 _ZZ4cal3iPiiiiiiE1S[12288];
	ld.param.u32 	%r45, [_Z4cal3iPiiiiii_param_0];
	ld.param.u64 	%rd3, [_Z4cal3iPiiiiii_param_1];
	ld.param.u32 	%r46, [_Z4cal3iPiiiiii_param_2];
	ld.param.u32 	%r47, [_Z4cal3iPiiiiii_param_3];
	ld.param.u32 	%r48, [_Z4cal3iPiiiiii_param_4];
	ld.param.u32 	%r49, [_Z4cal3iPiiiiii_param_5];
	ld.param.u32 	%r50, [_Z4cal3iPiiiiii_param_6];
	cvta.to.global.u64 	%rd1, %rd3;
	mov.u32 	%r51, %ctaid.x;
	mov.u32 	%r1, %tid.y;
	add.s32 	%r52, %r49, %r51;
	mad.lo.s32 	%r2, %r52, %r47, %r1;
	mov.u32 	%r53, %ctaid.y;
	mov.u32 	%r3, %tid.x;
	add.s32 	%r54, %r50, %r53;
	mad.lo.s32 	%r4, %r54, %r47, %r3;
	setp.ge.s32 	%p1, %r2, %r45;
	mul.lo.s32 	%r5, %r48, %r47;
	add.s32 	%r6, %r5, %r3;
	setp.ge.u32 	%p2, %r6, %r46;
	or.pred  	%p3, %p1, %p2;
	@%p3 bra 	$L__BB2_2;
	mad.lo.s32 	%r55, %r2, %r46, %r6;
	mul.wide.s32 	%rd4, %r55, 4;
	add.s64 	%rd5, %rd1, %rd4;
	ld.global.u32 	%r56, [%rd5];
	rem.u32 	%r57, %r6, %r47;
	add.s32 	%r58, %r47, %r1;
	mad.lo.s32 	%r59, %r58, %r47, %r57;
	shl.b32 	%r60, %r59, 2;
	mov.u32 	%r61, _ZZ4cal3iPiiiiiiE1S;
	add.s32 	%r62, %r61, %r60;
	st.shared.u32 	[%r62], %r56;
$L__BB2_2:
	setp.ge.s32 	%p4, %r4, %r46;
	add.s32 	%r7, %r5, %r1;
	setp.ge.u32 	%p5, %r7, %r46;
	or.pred  	%p6, %p4, %p5;
	@%p6 bra 	$L__BB2_4;
	mad.lo.s32 	%r63, %r7, %r46, %r4;
	mul.wide.s32 	%rd6, %r63, 4;
	add.s64 	%rd7, %rd1, %rd6;
	ld.global.u32 	%r64, [%rd7];
	rem.u32 	%r65, %r7, %r47;
	shl.b32 	%r66, %r47, 1;
	add.s32 	%r67, %r65, %r66;
	mad.lo.s32 	%r68, %r67, %r47, %r3;
	shl.b32 	%r69, %r68, 2;
	mov.u32 	%r70, _ZZ4cal3iPiiiiiiE1S;
	add.s32 	%r71, %r70, %r69;
	st.shared.u32 	[%r71], %r64;
$L__BB2_4:
	setp.ge.s32 	%p7, %r4, %r46;
	setp.ge.s32 	%p8, %r2, %r45;
	or.pred  	%p9, %p8, %p7;
	@%p9 bra 	$L__BB2_13;
	mad.lo.s32 	%r72, %r2, %r46, %r4;
	mul.wide.s32 	%rd8, %r72, 4;
	add.s64 	%rd2, %rd1, %rd8;
	ld.global.u32 	%r73, [%rd2];
	mad.lo.s32 	%r74, %r47, %r1, %r3;
	shl.b32 	%r75, %r74, 2;
	mov.u32 	%r76, _ZZ4cal3iPiiiiiiE1S;
	add.s32 	%r8, %r76, %r75;
	st.shared.u32 	[%r8], %r73;
	bar.sync 	0;
	setp.lt.s32 	%p10, %r47, 1;
	setp.ge.s32 	%p11, %r5, %r46;
	ld.shared.u32 	%r133, [%r8];
	or.pred  	%p12, %p10, %p11;
	@%p12 bra 	$L__BB2_12;
	add.s32 	%r78, %r47, %r1;
	mul.lo.s32 	%r10, %r78, %r47;
	not.b32 	%r79, %r5;
	add.s32 	%r80, %r46, %r79;
	add.s32 	%r81, %r47, -1;
	min.u32 	%r82, %r80, %r81;
	add.s32 	%r11, %r82, 1;
	and.b32  	%r12, %r11, 3;
	setp.lt.u32 	%p13, %r82, 3;
	mov.b32 	%r128, 0;
	@%p13 bra 	$L__BB2_9;
	and.b32  	%r128, %r11, -4;
	neg.s32 	%r125, %r128;
	mul.lo.s32 	%r83, %r47, %r47;
	shl.b32 	%r15, %r83, 3;
	shl.b32 	%r84, %r3, 2;
	add.s32 	%r124, %r76, %r84;
	shl.b32 	%r17, %r47, 4;
	shl.b32 	%r86, %r47, 3;
	add.s32 	%r87, %r86, 12;
	mul.lo.s32 	%r18, %r47, %r87;
	add.s32 	%r88, %r86, 8;
	mul.lo.s32 	%r19, %r47, %r88;
	shl.b32 	%r89, %r10, 2;
	add.s32 	%r90, %r89, %r76;
	add.s32 	%r123, %r90, 8;
	or.b32  	%r91, %r86, 4;
	mul.lo.s32 	%r21, %r47, %r91;
$L__BB2_8:
	ld.shared.u32 	%r92, [%r123+-8];
	add.s32 	%r93, %r124, %r15;
	ld.shared.u32 	%r94, [%r93];
	add.s32 	%r95, %r94, %r92;
	min.s32 	%r96, %r95, %r133;
	st.shared.u32 	[%r8], %r96;
	ld.shared.u32 	%r97, [%r123+-4];
	add.s32 	%r98, %r124, %r21;
	ld.shared.u32 	%r99, [%r98];
	add.s32 	%r100, %r99, %r97;
	min.s32 	%r101, %r100, %r96;
	st.shared.u32 	[%r8], %r101;
	ld.shared.u32 	%r102, [%r123];
	add.s32 	%r103, %r124, %r19;
	ld.shared.u32 	%r104, [%r103];
	add.s32 	%r105, %r104, %r102;
	min.s32 	%r106, %r105, %r101;
	st.shared.u32 	[%r8], %r106;
	ld.shared.u32 	%r107, [%r123+4];
	add.s32 	%r108, %r124, %r18;
	ld.shared.u32 	%r109, [%r108];
	add.s32 	%r110, %r109, %r107;
	min.s32 	%r133, %r110, %r106;
	st.shared.u32 	[%r8], %r133;
	add.s32 	%r125, %r125, 4;
	add.s32 	%r124, %r124, %r17;
	add.s32 	%r123, %r123, 16;
	setp.ne.s32 	%p14, %r125, 0;
	@%p14 bra 	$L__BB2_8;
$L__BB2_9:
	setp.eq.s32 	%p15, %r12, 0;
	@%p15 bra 	$L__BB2_12;
	shl.b32 	%r111, %r47, 1;
	add.s32 	%r112, %r128, %r111;
	mul.lo.s32 	%r113, %r47, %r112;
	shl.b32 	%r114, %r113, 2;
	shl.b32 	%r115, %r3, 2;
	add.s32 	%r116, %r114, %r115;
	add.s32 	%r131, %r76, %r116;
	shl.b32 	%r33, %r47, 2;
	add.s32 	%r118, %r128, %r10;
	shl.b32 	%r119, %r118, 2;
	add.s32 	%r130, %r76, %r119;
	neg.s32 	%r129, %r12;
$L__BB2_11:
	.pragma "nounroll";
	ld.shared.u32 	%r120, [%r130];
	ld.shared.u32 	%r121, [%r131];
	add.s32 	%r122, %r121, %r120;
	min.s32 	%r133, %r122, %r133;
	st.shared.u32 	[%r8], %r133;
	add.s32 	%r131, %r131, %r33;
	add.s32 	%r130, %r130, 4;
	add.s32 	%r129, %r129, 1;
	setp.ne.s32 	%p16, %r129, 0;
	@%p16 bra 	$L__BB2_11;
$L__BB2_12:
	st.global.u32 	[%rd2], %r133;
$L__BB2_13:
	ret;

}
	// .globl	_Z6cal3_1iPiiiiii
.visible .entry _Z6cal3_1iPiiiiii(
	.param .u32 _Z6cal3_1iPiiiiii_param_0,
	.param .u64 .ptr .align 1 _Z6cal3_1iPiiiiii_param_1,
	.param .u32 _Z6cal3_1iPiiiiii_param_2,
	.param .u32 _Z6cal3_1iPiiiiii_param_3,
	.param .u32 _Z6cal3_1iPiiiiii_param_4,
	.param .u32 _Z6cal3_1iPiiiiii_param_5,
	.param .u32 _Z6cal3_1iPiiiiii_param_6
)
{
	.reg .pred 	%p<17>;
	.reg .b32 	%r<135>;
	.reg .b64 	%rd<9>;
	// demoted variable
	.shared .align 4 .b8 _ZZ6cal3_1iPiiiiiiE1S[12288];
	ld.param.u32 	%r45, [_Z6cal3_1iPiiiiii_param_0];
	ld.param.u64 	%rd3, [_Z6cal3_1iPiiiiii_param_1];
	ld.param.u32 	%r46, [_Z6cal3_1iPiiiiii_param_2];
	ld.param.u32 	%r47, [_Z6cal3_1iPiiiiii_param_3];
	ld.param.u32 	%r48, [_Z6cal3_1iPiiiiii_param_4];
	ld.param.u32 	%r49, [_Z6cal3_1iPiiiiii_param_5];
	ld.param.u32 	%r50, [_Z6cal3_1iPiiiiii_param_6];
	cvta.to.global.u64 	%rd1, %rd3;
	mov.u32 	%r51, %ctaid.x;
	mov.u32 	%r1, %tid.y;
	add.s32 	%r52, %r49, %r51;
	mad.lo.s32 	%r2, %r52, %r47, %r1;
	mov.u32 	%r53, %ctaid.y;
	mov.u32 	%r3, %tid.x;
	add.s32 	%r54, %r50, %r53;
	mad.lo.s32 	%r4, %r54, %r47, %r3;
	setp.ge.s32 	%p1, %r2, %r46;
	mul.lo.s32 	%r5, %r48, %r47;
	add.s32 	%r6, %r5, %r3;
	setp.ge.u32 	%p2, %r6, %r46;
	or.pred  	%p3, %p1, %p2;
	@%p3 bra 	$L__BB3_2;
	mad.lo.s32 	%r55, %r2, %r46, %r6;
	mul.wide.s32 	%rd4, %r55, 4;
	add.s64 	%rd5, %rd1, %rd4;
	ld.global.u32 	%r56, [%rd5];
	rem.u32 	%r57, %r6, %r47;
	add.s32 	%r58, %r47, %r1;
	mad.lo.s32 	%r59, %r58, %r47, %r57;
	shl.b32 	%r60, %r59, 2;
	mov.u32 	%r61, _ZZ6cal3_1iPiiiiiiE1S;
	add.s32 	%r62, %r61, %r60;
	st.shared.u32 	[%r62], %r56;
$L__BB3_2:
	add.s32 	%r7, %r5, %r1;
	setp.ge.u32 	%p4, %r7, %r46;
	setp.ge.s32 	%p5, %r4, %r46;
	or.pred  	%p6, %p4, %p5;
	@%p6 bra 	$L__BB3_4;
	mad.lo.s32 	%r63, %r7, %r46, %r4;
	mul.wide.s32 	%rd6, %r63, 4;
	add.s64 	%rd7, %rd1, %rd6;
	ld.global.u32 	%r64, [%rd7];
	rem.u32 	%r65, %r7, %r47;
	shl.b32 	%r66, %r47, 1;
	add.s32 	%r67, %r65, %r66;
	mad.lo.s32 	%r68, %r67, %r47, %r3;
	shl.b32 	%r69, %r68, 2;
	mov.u32 	%r70, _ZZ6cal3_1iPiiiiiiE1S;
	add.s32 	%r71, %r70, %r69;
	st.shared.u32 	[%r71], %r64;
$L__BB3_4:
	setp.lt.s32 	%p7, %r2, %r45;
	max.s32 	%r72, %r2, %r4;
	setp.ge.s32 	%p8, %r72, %r46;
	or.pred  	%p9, %p8, %p7;
	@%p9 bra 	$L__BB3_13;
	mad.lo.s32 	%r73, %r2, %r46, %r4;
	mul.wide.s32 	%rd8, %r73, 4;
	add.s64 	%rd2, %rd1, %rd8;
	ld.global.u32 	%r74, [%rd2];
	mad.lo.s32 	%r75, %r47, %r1, %r3;
	shl.b32 	%r76, %r75, 2;
	mov.u32 	%r77, _ZZ6cal3_1iPiiiiiiE1S;
	add.s32 	%r8, %r77, %r76;
	st.shared.u32 	[%r8], %r74;
	bar.sync 	0;
	setp.lt.s32 	%p10, %r47, 1;
	setp.ge.s32 	%p11, %r5, %r46;
	ld.shared.u32 	%r134, [%r8];
	or.pred  	%p12, %p10, %p11;
	@%p12 bra 	$L__BB3_12;
	add.s32 	%r79, %r47, %r1;
	mul.lo.s32 	%r10, %r79, %r47;
	not.b32 	%r80, %r5;
	add.s32 	%r81, %r46, %r80;
	add.s32 	%r82, %r47, -1;
	min.u32 	%r83, %r81, %r82;
	add.s32 	%r11, %r83, 1;
	and.b32  	%r12, %r11, 3;
	setp.lt.u32 	%p13, %r83, 3;
	mov.b32 	%r129, 0;
	@%p13 bra 	$L__BB3_9;
	and.b32  	%r129, %r11, -4;
	neg.s32 	%r126, %r129;
	mul.lo.s32 	%r84, %r47, %r47;
	shl.b32 	%r15, %r84, 3;
	shl.b32 	%r85, %r3, 2;
	add.s32 	%r125, %r77, %r85;
	shl.b32 	%r17, %r47, 4;
	shl.b32 	%r87, %r47, 3;
	add.s32 	%r88, %r87, 12;
	mul.lo.s32 	%r18, %r47, %r88;
	add.s32 	%r89, %r87, 8;
	mul.lo.s32 	%r19, %r47, %r89;
	shl.b32 	%r90, %r10, 2;
	add.s32 	%r91, %r90, %r77;
	add.s32 	%r124, %r91, 8;
	or.b32  	%r92, %r87, 4;
	mul.lo.s32 	%r21, %r47, %r92;
$L__BB3_8:
	ld.shared.u32 	%r93, [%r124+-8];
	add.s32 	%r94, %r125, %r15;
	ld.shared.u32 	%r95, [%r94];
	add.s32 	%r96, %r95, %r93;
	min.s32 	%r97, %r96, %r134;
	st.shared.u32 	[%r8], %r97;
	ld.shared.u32 	%r98, [%r124+-4];
	add.s32 	%r99, %r125, %r21;
	ld.shared.u32 	%r100, [%r99];
	add.s32 	%r101, %r100, %r98;
	min.s32 	%r102, %r101, %r97;
	st.shared.u32 	[%r8], %r102;
	ld.shared.u32 	%r103, [%r124];
	add.s32 	%r104, %r125, %r19;
	ld.shared.u32 	%r105, [%r104];
	add.s32 	%r106, %r105, %r103;
	min.s32 	%r107, %r106, %r102;
	st.shared.u32 	[%r8], %r107;
	ld.shared.u32 	%r108, [%r124+4];
	add.s32 	%r109, %r125, %r18;
	ld.shared.u32 	%r110, [%r109];
	add.s32 	%r111, %r110, %r108;
	min.s32 	%r134, %r111, %r107;
	st.shared.u32 	[%r8], %r134;
	add.s32 	%r126, %r126, 4;
	add.s32 	%r125, %r125, %r17;
	add.s32 	%r124, %r124, 16;
	setp.ne.s32 	%p14, %r126, 0;
	@%p14 bra 	$L__BB3_8;
$L__BB3_9:
	setp.eq.s32 	%p15, %r12, 0;
	@%p15 bra 	$L__BB3_12;
	shl.b32 	%r112, %r47, 1;
	add.s32 	%r113, %r129, %r112;
	mul.lo.s32 	%r114, %r47, %r113;
	shl.b32 	%r115, %r114, 2;
	shl.b32 	%r116, %r3, 2;
	add.s32 	%r117, %r115, %r116;
	add.s32 	%r132, %r77, %r117;
	shl.b32 	%r33, %r47, 2;
	add.s32 	%r119, %r129, %r10;
	shl.b32 	%r120, %r119, 2;
	add.s32 	%r131, %r77, %r120;
	neg.s32 	%r130, %r12;
$L__BB3_11:
	.pragma "nounroll";
	ld.shared.u32 	%r121, [%r131];
	ld.shared.u32 	%r122, [%r132];
	add.s32 	%r123, %r122, %r121;
	min.s32 	%r134, %r123, %r134;
	st.shared.u32 	[%r8], %r134;
	add.s32 	%r132, %r132, %r33;
	add.s32 	%r131, %r131, 4;
	add.s32 	%r130, %r130, 1;
	setp.ne.s32 	%p16, %r130, 0;
	@%p16 bra 	$L__BB3_11;
$L__BB3_12:
	st.global.u32 	[%rd2], %r134;
$L__BB3_13:
	ret;

}
	// .globl	_Z9cal_smallPiiiiii
.visible .entry _Z9cal_smallPiiiiii(
	.param .u64 .ptr .align 1 _Z9cal_smallPiiiiii_param_0,
	.param .u32 _Z9cal_smallPiiiiii_param_1,
	.param .u32 _Z9cal_smallPiiiiii_param_2,
	.param .u32 _Z9cal_smallPiiiiii_param_3,
	.param .u32 _Z9cal_smallPiiiiii_param_4,
	.param .u32 _Z9cal_smallPiiiiii_param_5
)
{
	.reg .pred 	%p<9>;
	.reg .b32 	%r<101>;
	.reg .b64 	%rd<5>;
	// demoted variable
	.shared .align 4 .b8 _ZZ9cal_smallPiiiiiiE1S[12288];
	ld.param.u64 	%rd2, [_Z9cal_smallPiiiiii_param_0];
	ld.param.u32 	%r43, [_Z9cal_smallPiiiiii_param_1];
	ld.param.u32 	%r41, [_Z9cal_smallPiiiiii_param_2];
	ld.param.u32 	%r42, [_Z9cal_smallPiiiiii_param_3];
	ld.param.u32 	%r44, [_Z9cal_smallPiiiiii_param_4];
	ld.param.u32 	%r45, [_Z9cal_smallPiiiiii_param_5];
	mov.u32 	%r1, %tid.y;
	mad.lo.s32 	%r2, %r44, %r41, %r1;
	mov.u32 	%r3, %tid.x;
	mad.lo.s32 	%r46, %r45, %r41, %r3;
	max.s32 	%r47, %r2, %r46;
	setp.ge.s32 	%p1, %r47, %r43;
	@%p1 bra 	$L__BB4_9;
	cvta.to.global.u64 	%rd3, %rd2;
	mad.lo.s32 	%r48, %r2, %r43, %r46;
	mul.wide.s32 	%rd4, %r48, 4;
	add.s64 	%rd1, %rd3, %rd4;
	ld.global.u32 	%r100, [%rd1];
	mul.lo.s32 	%r6, %r41, %r1;
	add.s32 	%r49, %r6, %r3;
	shl.b32 	%r50, %r49, 2;
	mov.u32 	%r51, _ZZ9cal_smallPiiiiiiE1S;
	add.s32 	%r7, %r51, %r50;
	st.shared.u32 	[%r7], %r100;
	setp.lt.s32 	%p2, %r41, 1;
	mul.lo.s32 	%r8, %r42, %r41;
	setp.ge.s32 	%p3, %r8, %r43;
	or.pred  	%p4, %p2, %p3;
	@%p4 bra 	$L__BB4_8;
	not.b32 	%r53, %r8;
	add.s32 	%r54, %r43, %r53;
	add.s32 	%r55, %r41, -1;
	min.u32 	%r56, %r54, %r55;
	add.s32 	%r9, %r56, 1;
	and.b32  	%r10, %r9, 3;
	setp.lt.u32 	%p5, %r56, 3;
	mov.b32 	%r96, 0;
	@%p5 bra 	$L__BB4_5;
	and.b32  	%r96, %r9, -4;
	neg.s32 	%r94, %r96;
	shl.b32 	%r57, %r3, 2;
	add.s32 	%r93, %r51, %r57;
	shl.b32 	%r14, %r41, 4;
	mul.lo.s32 	%r15, %r41, 12;
	shl.b32 	%r16, %r41, 3;
	shl.b32 	%r59, %r6, 2;
	add.s32 	%r60, %r59, %r51;
	add.s32 	%r92, %r60, 8;
	shl.b32 	%r18, %r41, 2;
$L__BB4_4:
	bar.sync 	0;
	ld.shared.u32 	%r61, [%r92+-8];
	ld.shared.u32 	%r62, [%r93];
	add.s32 	%r63, %r62, %r61;
	ld.shared.u32 	%r64, [%r7];
	min.s32 	%r65, %r63, %r64;
	st.shared.u32 	[%r7], %r65;
	bar.sync 	0;
	ld.shared.u32 	%r66, [%r92+-4];
	add.s32 	%r67, %r93, %r18;
	ld.shared.u32 	%r68, [%r67];
	add.s32 	%r69, %r68, %r66;
	ld.shared.u32 	%r70, [%r7];
	min.s32 	%r71, %r69, %r70;
	st.shared.u32 	[%r7], %r71;
	bar.sync 	0;
	ld.shared.u32 	%r72, [%r92];
	add.s32 	%r73, %r93, %r16;
	ld.shared.u32 	%r74, [%r73];
	add.s32 	%r75, %r74, %r72;
	ld.shared.u32 	%r76, [%r7];
	min.s32 	%r77, %r75, %r76;
	st.shared.u32 	[%r7], %r77;
	bar.sync 	0;
	ld.shared.u32 	%r78, [%r92+4];
	add.s32 	%r79, %r93, %r15;
	ld.shared.u32 	%r80, [%r79];
	add.s32 	%r81, %r80, %r78;
	ld.shared.u32 	%r82, [%r7];
	min.s32 	%r100, %r81, %r82;
	st.shared.u32 	[%r7], %r100;
	add.s32 	%r94, %r94, 4;
	add.s32 	%r93, %r93, %r14;
	add.s32 	%r92, %r92, 16;
	setp.ne.s32 	%p6, %r94, 0;
	@%p6 bra 	$L__BB4_4;
$L__BB4_5:
	setp.eq.s32 	%p7, %r10, 0;
	@%p7 bra 	$L__BB4_8;
	mad.lo.s32 	%r83, %r96, %r41, %r3;
	shl.b32 	%r84, %r83, 2;
	add.s32 	%r99, %r51, %r84;
	shl.b32 	%r29, %r41, 2;
	add.s32 	%r86, %r96, %r6;
	shl.b32 	%r87, %r86, 2;
	add.s32 	%r98, %r51, %r87;
	neg.s32 	%r97, %r10;
$L__BB4_7:
	.pragma "nounroll";
	bar.sync 	0;
	ld.shared.u32 	%r88, [%r98];
	ld.shared.u32 	%r89, [%r99];
	add.s32 	%r90, %r89, %r88;
	ld.shared.u32 	%r91, [%r7];
	min.s32 	%r100, %r90, %r91;
	st.shared.u32 	[%r7], %r100;
	add.s32 	%r99, %r99, %r29;
	add.s32 	%r98, %r98, 4;
	add.s32 	%r97, %r97, 1;
	setp.ne.s32 	%p8, %r97, 0;
	@%p8 bra 	$L__BB4_7;
$L__BB4_8:
	st.global.u32 	[%rd1], %r100;
$L__BB4_9:
	ret;

}
	// .globl	_Z10cal3_smallPiiiiii
.visible .entry _Z10cal3_smallPiiiiii(
	.param .u64 .ptr .align 1 _Z10cal3_smallPiiiiii_param_0,
	.param .u32 _Z10cal3_smallPiiiiii_param_1,
	.param .u32 _Z10cal3_smallPiiiiii_param_2,
	.param .u32 _Z10cal3_smallPiiiiii_param_3,
	.param .u32 _Z10cal3_smallPiiiiii_param_4,
	.param .u32 _Z10cal3_smallPiiiiii_param_5
)
{
	.reg .pred 	%p<15>;
	.reg .b32 	%r<134>;
	.reg .b64 	%rd<9>;
	// demoted variable
	.shared .align 4 .b8 _ZZ10cal3_smallPiiiiiiE1S[12288];
	ld.param.u64 	%rd3, [_Z10cal3_smallPiiiiii_param_0];
	ld.param.u32 	%r45, [_Z10cal3_smallPiiiiii_param_1];
	ld.param.u32 	%r46, [_Z10cal3_smallPiiiiii_param_2];
	ld.param.u32 	%r47, [_Z10cal3_smallPiiiiii_param_3];
	ld.param.u32 	%r48, [_Z10cal3_smallPiiiiii_param_4];
	ld.param.u32 	%r49, [_Z10cal3_smallPiiiiii_param_5];
	cvta.to.global.u64 	%rd1, %rd3;
	mov.u32 	%r50, %ctaid.x;
	mov.u32 	%r1, %tid.y;
	add.s32 	%r51, %r48, %r50;
	mad.lo.s32 	%r2, %r51, %r46, %r1;
	mov.u32 	%r52, %ctaid.y;
	mov.u32 	%r3, %tid.x;
	add.s32 	%r53, %r49, %r52;
	mad.lo.s32 	%r4, %r53, %r46, %r3;
	setp.ge.s32 	%p1, %r2, %r45;
	mul.lo.s32 	%r5, %r47, %r46;
	add.s32 	%r6, %r5, %r3;
	setp.ge.u32 	%p2, %r6, %r45;
	or.pred  	%p3, %p1, %p2;
	@%p3 bra 	$L__BB5_2;
	mad.lo.s32 	%r54, %r2, %r45, %r6;
	mul.wide.s32 	%rd4, %r54, 4;
	add.s64 	%rd5, %rd1, %rd4;
	ld.global.u32 	%r55, [%rd5];
	rem.u32 	%r56, %r6, %r46;
	add.s32 	%r57, %r46, %r1;
	mad.lo.s32 	%r58, %r57, %r46, %r56;
	shl.b32 	%r59, %r58, 2;
	mov.u32 	%r60, _ZZ10cal3_smallPiiiiiiE1S;
	add.s32 	%r61, %r60, %r59;
	st.shared.u32 	[%r61], %r55;
$L__BB5_2:
	setp.ge.s32 	%p4, %r4, %r45;
	add.s32 	%r7, %r5, %r1;
	setp.ge.u32 	%p5, %r7, %r45;
	or.pred  	%p6, %p4, %p5;
	@%p6 bra 	$L__BB5_4;
	mad.lo.s32 	%r62, %r7, %r45, %r4;
	mul.wide.s32 	%rd6, %r62, 4;
	add.s64 	%rd7, %rd1, %rd6;
	ld.global.u32 	%r63, [%rd7];
	rem.u32 	%r64, %r7, %r46;
	shl.b32 	%r65, %r46, 1;
	add.s32 	%r66, %r64, %r65;
	mad.lo.s32 	%r67, %r66, %r46, %r3;
	shl.b32 	%r68, %r67, 2;
	mov.u32 	%r69, _ZZ10cal3_smallPiiiiiiE1S;
	add.s32 	%r70, %r69, %r68;
	st.shared.u32 	[%r70], %r63;
$L__BB5_4:
	max.s32 	%r71, %r2, %r4;
	setp.ge.s32 	%p7, %r71, %r45;
	@%p7 bra 	$L__BB5_13;
	mad.lo.s32 	%r72, %r2, %r45, %r4;
	mul.wide.s32 	%rd8, %r72, 4;
	add.s64 	%rd2, %rd1, %rd8;
	ld.global.u32 	%r73, [%rd2];
	mad.lo.s32 	%r74, %r46, %r1, %r3;
	shl.b32 	%r75, %r74, 2;
	mov.u32 	%r76, _ZZ10cal3_smallPiiiiiiE1S;
	add.s32 	%r8, %r76, %r75;
	st.shared.u32 	[%r8], %r73;
	bar.sync 	0;
	setp.lt.s32 	%p8, %r46, 1;
	setp.ge.s32 	%p9, %r5, %r45;
	ld.shared.u32 	%r133, [%r8];
	or.pred  	%p10, %p8, %p9;
	@%p10 bra 	$L__BB5_12;
	add.s32 	%r78, %r46, %r1;
	mul.lo.s32 	%r10, %r78, %r46;
	not.b32 	%r79, %r5;
	add.s32 	%r80, %r45, %r79;
	add.s32 	%r81, %r46, -1;
	min.u32 	%r82, %r80, %r81;
	add.s32 	%r11, %r82, 1;
	and.b32  	%r12, %r11, 3;
	setp.lt.u32 	%p11, %r82, 3;
	mov.b32 	%r128, 0;
	@%p11 bra 	$L__BB5_9;
	and.b32  	%r128, %r11, -4;
	neg.s32 	%r125, %r128;
	mul.lo.s32 	%r83, %r46, %r46;
	shl.b32 	%r15, %r83, 3;
	shl.b32 	%r84, %r3, 2;
	add.s32 	%r124, %r76, %r84;
	shl.b32 	%r17, %r46, 4;
	shl.b32 	%r86, %r46, 3;
	add.s32 	%r87, %r86, 12;
	mul.lo.s32 	%r18, %r46, %r87;
	add.s32 	%r88, %r86, 8;
	mul.lo.s32 	%r19, %r46, %r88;
	shl.b32 	%r89, %r10, 2;
	add.s32 	%r90, %r89, %r76;
	add.s32 	%r123, %r90, 8;
	or.b32  	%r91, %r86, 4;
	mul.lo.s32 	%r21, %r46, %r91;
$L__BB5_8:
	ld.shared.u32 	%r92, [%r123+-8];
	add.s32 	%r93, %r124, %r15;
	ld.shared.u32 	%r94, [%r93];
	add.s32 	%r95, %r94, %r92;
	min.s32 	%r96, %r95, %r133;
	st.shared.u32 	[%r8], %r96;
	ld.shared.u32 	%r97, [%r123+-4];
	add.s32 	%r98, %r124, %r21;
	ld.shared.u32 	%r99, [%r98];
	add.s32 	%r100, %r99, %r97;
	min.s32 	%r101, %r100, %r96;
	st.shared.u32 	[%r8], %r101;
	ld.shared.u32 	%r102, [%r123];
	add.s32 	%r103, %r124, %r19;
	ld.shared.u32 	%r104, [%r103];
	add.s32 	%r105, %r104, %r102;
	min.s32 	%r106, %r105, %r101;
	st.shared.u32 	[%r8], %r106;
	ld.shared.u32 	%r107, [%r123+4];
	add.s32 	%r108, %r124, %r18;
	ld.shared.u32 	%r109, [%r108];
	add.s32 	%r110, %r109, %r107;
	min.s32 	%r133, %r110, %r106;
	st.shared.u32 	[%r8], %r133;
	add.s32 	%r125, %r125, 4;
	add.s32 	%r124, %r124, %r17;
	add.s32 	%r123, %r123, 16;
	setp.ne.s32 	%p12, %r125, 0;
	@%p12 bra 	$L__BB5_8;
$L__BB5_9:
	setp.eq.s32 	%p13, %r12, 0;
	@%p13 bra 	$L__BB5_12;
	shl.b32 	%r111, %r46, 1;
	add.s32 	%r112, %r128, %r111;
	mul.lo.s32 	%r113, %r46, %r112;
	shl.b32 	%r114, %r113, 2;
	shl.b32 	%r115, %r3, 2;
	add.s32 	%r116, %r114, %r115;
	add.s32 	%r131, %r76, %r116;
	shl.b32 	%r33, %r46, 2;
	add.s32 	%r118, %r128, %r10;
	shl.b32 	%r119, %r118, 2;
	add.s32 	%r130, %r76, %r119;
	neg.s32 	%r129, %r12;
$L__BB5_11:
	.pragma "nounroll";
	ld.shared.u32 	%r120, [%r130];
	ld.shared.u32 	%r121, [%r131];
	add.s32 	%r122, %r121, %r120;
	min.s32 	%r133, %r122, %r133;
	st.shared.u32 	[%r8], %r133;
	add.s32 	%r131, %r131, %r33;
	add.s32 	%r130, %r130, 4;
	add.s32 	%r129, %r129, 1;
	setp.ne.s32 	%p14, %r129, 0;
	@%p14 bra 	$L__BB5_11;
$L__BB5_12:
	st.global.u32 	[%rd2], %r133;
$L__BB5_13:
	ret;

}


// ===== COMPILED SASS (sm_100) =====

	.target	sm_100

	.elftype	@"ET_EXEC"


//--------------------- .note.nv.tkinfo           --------------------------
	.section	.note.nv.tkinfo,"",@"SHT_NOTE"
	.sectionflags	@"SHF_NOTE_NV_TKINFO"
	.tkinfo
        /*0018*/ 	.word	0x00000002
        /*0030*/ 	.string	""
        /*0030*/ 	.string	"ptxas"
        /*0030*/ 	.string	"Cuda compilation tools, release 13.0, V13.0.88"
        /*0030*/ 	.string	"Build cuda_13.0.r13.0/compiler.36424714_0"
        /*0030*/ 	.string	"-arch sm_100 -m 64 "



//--------------------- .note.nv.cuinfo           --------------------------
	.section	.note.nv.cuinfo,"",@"SHT_NOTE"
	.sectionflags	@"SHF_NOTE_NV_CUINFO"
        /*0018*/ 	.short	0x0002
        /*001a*/ 	.short	0x0064
        /*001c*/ 	.short	0x0082
	.zero		2


//--------------------- .nv.info                  --------------------------
	.section	.nv.info,"",@"SHT_CUDA_INFO"
	.align	4


	//----- nvinfo : EIATTR_REGCOUNT
	.align		4
        /*0000*/ 	.byte	0x04, 0x2f
        /*0002*/ 	.short	(.L_1 - .L_0)
	.align		4
.L_0:
        /*0004*/ 	.word	index@(_Z3caliPiiiiii)
        /*0008*/ 	.word	0x00000014


	//----- nvinfo : EIATTR_FRAME_SIZE
	.align		4
.L_1:
        /*000c*/ 	.byte	0x04, 0x11
        /*000e*/ 	.short	(.L_3 - .L_2)
	.align		4
.L_2:
        /*0010*/ 	.word	index@(_Z3caliPiiiiii)
        /*0014*/ 	.word	0x00000000


	//----- nvinfo : EIATTR_REGCOUNT
	.align		4
.L_3:
        /*0018*/ 	.byte	0x04, 0x2f
        /*001a*/ 	.short	(.L_5 - .L_4)
	.align		4
.L_4:
        /*001c*/ 	.word	index@(_Z5cal_1iPiiiiii)
        /*0020*/ 	.word	0x00000014


	//----- nvinfo : EIATTR_FRAME_SIZE
	.align		4
.L_5:
        /*0024*/ 	.byte	0x04, 0x11
        /*0026*/ 	.short	(.L_7 - .L_6)
	.align		4
.L_6:
        /*0028*/ 	.word	index@(_Z5cal_1iPiiiiii)
        /*002c*/ 	.word	0x00000000


	//----- nvinfo : EIATTR_REGCOUNT
	.align		4
.L_7:
        /*0030*/ 	.byte	0x04, 0x2f
        /*0032*/ 	.short	(.L_9 - .L_8)
	.align		4
.L_8:
        /*0034*/ 	.word	index@(_Z4cal3iPiiiiii)
        /*0038*/ 	.word	0x0000001a


	//----- nvinfo : EIATTR_FRAME_SIZE
	.align		4
.L_9:
        /*003c*/ 	.byte	0x04, 0x11
        /*003e*/ 	.short	(.L_11 - .L_10)
	.align		4
.L_10:
        /*0040*/ 	.word	index@(_Z4cal3iPiiiiii)
        /*0044*/ 	.word	0x00000000


	//----- nvinfo : EIATTR_REGCOUNT
	.align		4
.L_11:
        /*0048*/ 	.byte	0x04, 0x2f
        /*004a*/ 	.short	(.L_13 - .L_12)
	.align		4
.L_12:
        /*004c*/ 	.word	index@(_Z6cal3_1iPiiiiii)
        /*0050*/ 	.word	0x0000001a


	//----- nvinfo : EIATTR_FRAME_SIZE
	.align		4
.L_13:
        /*0054*/ 	.byte	0x04, 0x11
        /*0056*/ 	.short	(.L_15 - .L_14)
	.align		4
.L_14:
        /*0058*/ 	.word	index@(_Z6cal3_1iPiiiiii)
        /*005c*/ 	.word	0x00000000


	//----- nvinfo : EIATTR_REGCOUNT
	.align		4
.L_15:
        /*0060*/ 	.byte	0x04, 0x2f
        /*0062*/ 	.short	(.L_17 - .L_16)
	.align		4
.L_16:
        /*0064*/ 	.word	index@(_Z9cal_smallPiiiiii)
        /*0068*/ 	.word	0x00000014


	//----- nvinfo : EIATTR_FRAME_SIZE
	.align		4
.L_17:
        /*006c*/ 	.byte	0x04, 0x11
        /*006e*/ 	.short	(.L_19 - .L_18)
	.align		4
.L_18:
        /*0070*/ 	.word	index@(_Z9cal_smallPiiiiii)
        /*0074*/ 	.word	0x00000000


	//----- nvinfo : EIATTR_REGCOUNT
	.align		4
.L_19:
        /*0078*/ 	.byte	0x04, 0x2f
        /*007a*/ 	.short	(.L_21 - .L_20)
	.align		4
.L_20:
        /*007c*/ 	.word	index@(_Z10cal3_smallPiiiiii)
        /*0080*/ 	.word	0x0000001a


	//----- nvinfo : EIATTR_FRAME_SIZE
	.align		4
.L_21:
        /*0084*/ 	.byte	0x04, 0x11
        /*0086*/ 	.short	(.L_23 - .L_22)
	.align		4
.L_22:
        /*0088*/ 	.word	index@(_Z10cal3_smallPiiiiii)
        /*008c*/ 	.word	0x00000000


	//----- nvinfo : EIATTR_MIN_STACK_SIZE
	.align		4
.L_23:
        /*0090*/ 	.byte	0x04, 0x12
        /*0092*/ 	.short	(.L_25 - .L_24)
	.align		4
.L_24:
        /*0094*/ 	.word	index@(_Z10cal3_smallPiiiiii)
        /*0098*/ 	.word	0x00000000


	//----- nvinfo : EIATTR_MIN_STACK_SIZE
	.align		4
.L_25:
        /*009c*/ 	.byte	0x04, 0x12
        /*009e*/ 	.short	(.L_27 - .L_26)
	.align		4
.L_26:
        /*00a0*/ 	.word	index@(_Z9cal_smallPiiiiii)
        /*00a4*/ 	.word	0x00000000


	//----- nvinfo : EIATTR_MIN_STACK_SIZE
	.align		4
.L_27:
        /*00a8*/ 	.byte	0x04, 0x12
        /*00aa*/ 	.short	(.L_29 - .L_28)
	.align		4
.L_28:
        /*00ac*/ 	.word	index@(_Z6cal3_1iPiiiiii)
        /*00b0*/ 	.word	0x00000000


	//----- nvinfo : EIATTR_MIN_STACK_SIZE
	.align		4
.L_29:
        /*00b4*/ 	.byte	0x04, 0x12
        /*00b6*/ 	.short	(.L_31 - .L_30)
	.align		4
.L_30:
        /*00b8*/ 	.word	index@(_Z4cal3iPiiiiii)
        /*00bc*/ 	.word	0x00000000


	//----- nvinfo : EIATTR_MIN_STACK_SIZE
	.align		4
.L_31:
        /*00c0*/ 	.byte	0x04, 0x12
        /*00c2*/ 	.short	(.L_33 - .L_32)
	.align		4
.L_32:
        /*00c4*/ 	.word	index@(_Z5cal_1iPiiiiii)
        /*00c8*/ 	.word	0x00000000


	//----- nvinfo : EIATTR_MIN_STACK_SIZE
	.align		4
.L_33:
        /*00cc*/ 	.byte	0x04, 0x12
        /*00ce*/ 	.short	(.L_35 - .L_34)
	.align		4
.L_34:
        /*00d0*/ 	.word	index@(_Z3caliPiiiiii)
        /*00d4*/ 	.word	0x00000000
.L_35:


//--------------------- .nv.compat                --------------------------
	.section	.nv.compat,"",@"SHT_CUDA_COMPAT_INFO"
	.align	4
        /*0000*/ 	.byte	0x02, 0x09, 0x00, 0x00, 0x02, 0x02, 0x01, 0x00, 0x02, 0x05, 0x05, 0x00, 0x03, 0x07, 0x01, 0x01
        /*0010*/ 	.byte	0x02, 0x03, 0x00, 0x00, 0x02, 0x06, 0x01, 0x00, 0x04, 0x0b, 0x08, 0x00, 0x09, 0x00, 0x00, 0x00
        /*0020*/ 	.byte	0x00, 0x00, 0x00, 0x00


//--------------------- .nv.info._Z10cal3_smallPiiiiii --------------------------
	.section	.nv.info._Z10cal3_smallPiiiiii,"",@"SHT_CUDA_INFO"
	.sectionflags	@""
	.align	4


	//----- nvinfo : EIATTR_CUDA_API_VERSION
	.align		4
        /*0000*/ 	.byte	0x04, 0x37
        /*0002*/ 	.short	(.L_37 - .L_36)
.L_36:
        /*0004*/ 	.word	0x00000082


	//----- nvinfo : EIATTR_KPARAM_INFO
	.align		4
.L_37:
        /*0008*/ 	.byte	0x04, 0x17
        /*000a*/ 	.short	(.L_39 - .L_38)
.L_38:
        /*000c*/ 	.word	0x00000000
        /*0010*/ 	.short	0x0005
        /*0012*/ 	.short	0x0018
        /*0014*/ 	.byte	0x00, 0xf0, 0x11, 0x00


	//----- nvinfo : EIATTR_KPARAM_INFO
	.align		4
.L_39:
        /*0018*/ 	.byte	0x04, 0x17
        /*001a*/ 	.short	(.L_41 - .L_40)
.L_40:
        /*001c*/ 	.word	0x00000000
        /*0020*/ 	.short	0x0004
        /*0022*/ 	.short	0x0014
        /*0024*/ 	.byte	0x00, 0xf0, 0x11, 0x00


	//----- nvinfo : EIATTR_KPARAM_INFO
	.align		4
.L_41:
        /*0028*/ 	.byte	0x04, 0x17
        /*002a*/ 	.short	(.L_43 - .L_42)
.L_42:
        /*002c*/ 	.word	0x00000000
        /*0030*/ 	.short	0x0003
        /*0032*/ 	.short	0x0010
        /*0034*/ 	.byte	0x00, 0xf0, 0x11, 0x00


	//----- nvinfo : EIATTR_KPARAM_INFO
	.align		4
.L_43:
        /*0038*/ 	.byte	0x04, 0x17
        /*003a*/ 	.short	(.L_45 - .L_44)
.L_44:
        /*003c*/ 	.word	0x00000000
        /*0040*/ 	.short	0x0002
        /*0042*/ 	.short	0x000c
        /*0044*/ 	.byte	0x00, 0xf0, 0x11, 0x00


	//----- nvinfo : EIATTR_KPARAM_INFO
	.align		4
.L_45:
        /*0048*/ 	.byte	0x04, 0x17
        /*004a*/ 	.short	(.L_47 - .L_46)
.L_46:
        /*004c*/ 	.word	0x00000000
        /*0050*/ 	.short	0x0001
        /*0052*/ 	.short	0x0008
        /*0054*/ 	.byte	0x00, 0xf0, 0x11, 0x00


	//----- nvinfo : EIATTR_KPARAM_INFO
	.align		4
.L_47:
        /*0058*/ 	.byte	0x04, 0x17
        /*005a*/ 	.short	(.L_49 - .L_48)
.L_48:
        /*005c*/ 	.word	0x00000000
        /*0060*/ 	.short	0x0000
        /*0062*/ 	.short	0x0000
        /*0064*/ 	.byte	0x00, 0xf5, 0x21, 0x00


	//----- nvinfo : EIATTR_SPARSE_MMA_MASK
	.align		4
.L_49:
        /*0068*/ 	.byte	0x03, 0x50
        /*006a*/ 	.short	0x0000


	//----- nvinfo : EIATTR_MAXREG_COUNT
	.align		4
        /*006c*/ 	.byte	0x03, 0x1b
        /*006e*/ 	.short	0x00ff


	//----- nvinfo : EIATTR_NUM_BARRIERS
	.align		4
        /*0070*/ 	.byte	0x02, 0x4c
        /*0072*/ 	.byte	0x01
	.zero		1


	//----- nvinfo : EIATTR_MERCURY_ISA_VERSION
	.align		4
        /*0074*/ 	.byte	0x03, 0x5f
        /*0076*/ 	.short	0x0101


	//----- nvinfo : EIATTR_VRC_CTA_INIT_COUNT
	.align		4
        /*0078*/ 	.byte	0x02, 0x4a
	.zero		1
	.zero		1


	//----- nvinfo : EIATTR_EXIT_INSTR_OFFSETS
	.align		4
        /*007c*/ 	.byte	0x04, 0x1c
        /*007e*/ 	.short	(.L_51 - .L_50)


	//   ....[0]....
.L_50:
        /*0080*/ 	.word	0x00000540


	//   ....[1]....
        /*0084*/ 	.word	0x00001330


	//----- nvinfo : EIATTR_CRS_STACK_SIZE
	.align		4
.L_51:
        /*0088*/ 	.byte	0x04, 0x1e
        /*008a*/ 	.short	(.L_53 - .L_52)
.L_52:
        /*008c*/ 	.word	0x00000000


	//----- nvinfo : EIATTR_CBANK_PARAM_SIZE
	.align		4
.L_53:
        /*0090*/ 	.byte	0x03, 0x19
        /*0092*/ 	.short	0x001c


	//----- nvinfo : EIATTR_PARAM_CBANK
	.align		4
        /*0094*/ 	.byte	0x04, 0x0a
        /*0096*/ 	.short	(.L_55 - .L_54)
	.align		4
.L_54:
        /*0098*/ 	.word	index@(.nv.constant0._Z10cal3_smallPiiiiii)
        /*009c*/ 	.short	0x0380
        /*009e*/ 	.short	0x001c


	//----- nvinfo : EIATTR_SW_WAR
	.align		4
.L_55:
        /*00a0*/ 	.byte	0x04, 0x36
        /*00a2*/ 	.short	(.L_57 - .L_56)
.L_56:
        /*00a4*/ 	.word	0x00000008
.L_57:


//--------------------- .nv.info._Z9cal_smallPiiiiii --------------------------
	.section	.nv.info._Z9cal_smallPiiiiii,"",@"SHT_CUDA_INFO"
	.sectionflags	@""
	.align	4


	//----- nvinfo : EIATTR_CUDA_API_VERSION
	.align		4
        /*0000*/ 	.byte	0x04, 0x37
        /*0002*/ 	.short	(.L_59 - .L_58)
.L_58:
        /*0004*/ 	.word	0x00000082


	//----- nvinfo : EIATTR_KPARAM_INFO
	.align		4
.L_59:
        /*0008*/ 	.byte	0x04, 0x17
        /*000a*/ 	.short	(.L_61 - .L_60)
.L_60:
        /*000c*/ 	.word	0x00000000
        /*0010*/ 	.short	0x0005
        /*0012*/ 	.short	0x0018
        /*0014*/ 	.byte	0x00, 0xf0, 0x11, 0x00


	//----- nvinfo : EIATTR_KPARAM_INFO
	.align		4
.L_61:
        /*0018*/ 	.byte	0x04, 0x17
        /*001a*/ 	.short	(.L_63 - .L_62)
.L_62:
        /*001c*/ 	.word	0x00000000
        /*0020*/ 	.short	0x0004
        /*0022*/ 	.short	0x0014
        /*0024*/ 	.byte	0x00, 0xf0, 0x11, 0x00


	//----- nvinfo : EIATTR_KPARAM_INFO
	.align		4
.L_63:
        /*0028*/ 	.byte	0x04, 0x17
        /*002a*/ 	.short	(.L_65 - .L_64)
.L_64:
        /*002c*/ 	.word	0x00000000
        /*0030*/ 	.short	0x0003
        /*0032*/ 	.short	0x0010
        /*0034*/ 	.byte	0x00, 0xf0, 0x11, 0x00


	//----- nvinfo : EIATTR_KPARAM_INFO
	.align		4
.L_65:
        /*0038*/ 	.byte	0x04, 0x17
        /*003a*/ 	.short	(.L_67 - .L_66)
.L_66:
        /*003c*/ 	.word	0x00000000
        /*0040*/ 	.short	0x0002
        /*0042*/ 	.short	0x000c
        /*0044*/ 	.byte	0x00, 0xf0, 0x11, 0x00


	//----- nvinfo : EIATTR_KPARAM_INFO
	.align		4
.L_67:
        /*0048*/ 	.byte	0x04, 0x17
        /*004a*/ 	.short	(.L_69 - .L_68)
.L_68:
        /*004c*/ 	.word	0x00000000
        /*0050*/ 	.short	0x0001
        /*0052*/ 	.short	0x0008
        /*0054*/ 	.byte	0x00, 0xf0, 0x11, 0x00


	//----- nvinfo : EIATTR_KPARAM_INFO
	.align		4
.L_69:
        /*0058*/ 	.byte	0x04, 0x17
        /*005a*/ 	.short	(.L_71 - .L_70)
.L_70:
        /*005c*/ 	.word	0x00000000
        /*0060*/ 	.short	0x0000
        /*0062*/ 	.short	0x0000
        /*0064*/ 	.byte	0x00, 0xf5, 0x21, 0x00


	//----- nvinfo : EIATTR_SPARSE_MMA_MASK
	.align		4
.L_71:
        /*0068*/ 	.byte	0x03, 0x50
        /*006a*/ 	.short	0x0000


	//----- nvinfo : EIATTR_MAXREG_COUNT
	.align		4
        /*006c*/ 	.byte	0x03, 0x1b
        /*006e*/ 	.short	0x00ff


	//----- nvinfo : EIATTR_NUM_BARRIERS
	.align		4
        /*0070*/ 	.byte	0x02, 0x4c
        /*0072*/ 	.byte	0x01
	.zero		1


	//----- nvinfo : EIATTR_MERCURY_ISA_VERSION
	.align		4
        /*0074*/ 	.byte	0x03, 0x5f
        /*0076*/ 	.short	0x0101


	//----- nvinfo : EIATTR_VRC_CTA_INIT_COUNT
	.align		4
        /*0078*/ 	.byte	0x02, 0x4a
	.zero		1
	.zero		1


	//----- nvinfo : EIATTR_EXIT_INSTR_OFFSETS
	.align		4
        /*007c*/ 	.byte	0x04, 0x1c
        /*007e*/ 	.short	(.L_73 - .L_72)


	//   ....[0]....
.L_72:
        /*0080*/ 	.word	0x000000a0


	//   ....[1]....
        /*0084*/ 	.word	0x00001190


	//----- nvinfo : EIATTR_CBANK_PARAM_SIZE
	.align		4
.L_73:
        /*0088*/ 	.byte	0x03, 0x19
        /*008a*/ 	.short	0x001c


	//----- nvinfo : EIATTR_PARAM_CBANK
	.align		4
        /*008c*/ 	.byte	0x04, 0x0a
        /*008e*/ 	.short	(.L_75 - .L_74)
	.align		4
.L_74:
        /*0090*/ 	.word	index@(.nv.constant0._Z9cal_smallPiiiiii)
        /*0094*/ 	.short	0x0380
        /*0096*/ 	.short	0x001c


	//----- nvinfo : EIATTR_SW_WAR
	.align		4
.L_75:
        /*0098*/ 	.byte	0x04, 0x36
        /*009a*/ 	.short	(.L_77 - .L_76)
.L_76:
        /*009c*/ 	.word	0x00000008
.L_77:


//--------------------- .nv.info._Z6cal3_1iPiiiiii --------------------------
	.section	.nv.info._Z6cal3_1iPiiiiii,"",@"SHT_CUDA_INFO"
	.sectionflags	@""
	.align	4


	//----- nvinfo : EIATTR_CUDA_API_VERSION
	.align		4
        /*0000*/ 	.byte	0x04, 0x37
        /*0002*/ 	.short	(.L_79 - .L_78)
.L_78:
        /*0004*/ 	.word	0x00000082


	//----- nvinfo : EIATTR_KPARAM_INFO
	.align		4
.L_79:
        /*0008*/ 	.byte	0x04, 0x17
        /*000a*/ 	.short	(.L_81 - .L_80)
.L_80:
        /*000c*/ 	.word	0x00000000
        /*0010*/ 	.short	0x0006
        /*0012*/ 	.short	0x0020
        /*0014*/ 	.byte	0x00, 0xf0, 0x11, 0x00


	//----- nvinfo : EIATTR_KPARAM_INFO
	.align		4
.L_81:
        /*0018*/ 	.byte	0x04, 0x17
        /*001a*/ 	.short	(.L_83 - .L_82)
.L_82:
        /*001c*/ 	.word	0x00000000
        /*0020*/ 	.short	0x0005
        /*0022*/ 	.short	0x001c
        /*0024*/ 	.byte	0x00, 0xf0, 0x11, 0x00


	//----- nvinfo : EIATTR_KPARAM_INFO
	.align		4
.L_83:
        /*0028*/ 	.byte	0x04, 0x17
        /*002a*/ 	.short	(.L_85 - .L_84)
.L_84:
        /*002c*/ 	.word	0x00000000
        /*0030*/ 	.short	0x0004
        /*0032*/ 	.short	0x0018
        /*0034*/ 	.byte	0x00, 0xf0, 0x11, 0x00


	//----- nvinfo : EIATTR_KPARAM_INFO
	.align		4
.L_85:
        /*0038*/ 	.byte	0x04, 0x17
        /*003a*/ 	.short	(.L_87 - .L_86)
.L_86:
        /*003c*/ 	.word	0x00000000
        /*0040*/ 	.short	0x0003
        /*0042*/ 	.short	0x0014
        /*0044*/ 	.byte	0x00, 0xf0, 0x11, 0x00


	//----- nvinfo : EIATTR_KPARAM_INFO
	.align		4
.L_87:
        /*0048*/ 	.byte	0x04, 0x17
        /*004a*/ 	.short	(.L_89 - .L_88)
.L_88:
        /*004c*/ 	.word	0x00000000
        /*0050*/ 	.short	0x0002
        /*0052*/ 	.short	0x0010
        /*0054*/ 	.byte	0x00, 0xf0, 0x11, 0x00


	//----- nvinfo : EIATTR_KPARAM_INFO
	.align		4
.L_89:
        /*0058*/ 	.byte	0x04, 0x17
        /*005a*/ 	.short	(.L_91 - .L_90)
.L_90:
        /*005c*/ 	.word	0x00000000
        /*0060*/ 	.short	0x0001
        /*0062*/ 	.short	0x0008
        /*0064*/ 	.byte	0x00, 0xf5, 0x21, 0x00


	//----- nvinfo : EIATTR_KPARAM_INFO
	.align		4
.L_91:
        /*0068*/ 	.byte	0x04, 0x17
        /*006a*/ 	.short	(.L_93 - .L_92)
.L_92:
        /*006c*/ 	.word	0x00000000
        /*0070*/ 	.short	0x0000
        /*0072*/ 	.short	0x0000
        /*0074*/ 	.byte	0x00, 0xf0, 0x11, 0x00


	//----- nvinfo : EIATTR_SPARSE_MMA_MASK
	.align		4
.L_93:
        /*0078*/ 	.byte	0x03, 0x50
        /*007a*/ 	.short	0x0000


	//----- nvinfo : EIATTR_MAXREG_COUNT
	.align		4
        /*007c*/ 	.byte	0x03, 0x1b
        /*007e*/ 	.short	0x00ff


	//----- nvinfo : EIATTR_NUM_BARRIERS
	.align		4
        /*0080*/ 	.byte	0x02, 0x4c
        /*0082*/ 	.byte	0x01
	.zero		1


	//----- nvinfo : EIATTR_MERCURY_ISA_VERSION
	.align		4
        /*0084*/ 	.byte	0x03, 0x5f
        /*0086*/ 	.short	0x0101


	//----- nvinfo : EIATTR_VRC_CTA_INIT_COUNT
	.align		4
        /*0088*/ 	.byte	0x02, 0x4a
	.zero		1
	.zero		1


	//----- nvinfo : EIATTR_EXIT_INSTR_OFFSETS
	.align		4
        /*008c*/ 	.byte	0x04, 0x1c
        /*008e*/ 	.short	(.L_95 - .L_94)


	//   ....[0]....
.L_94:
        /*0090*/ 	.word	0x00000560


	//   ....[1]....
        /*0094*/ 	.word	0x00001350


	//----- nvinfo : EIATTR_CRS_STACK_SIZE
	.align		4
.L_95:
        /*0098*/ 	.byte	0x04, 0x1e
        /*009a*/ 	.short	(.L_97 - .L_96)
.L_96:
        /*009c*/ 	.word	0x00000000


	//----- nvinfo : EIATTR_CBANK_PARAM_SIZE
	.align		4
.L_97:
        /*00a0*/ 	.byte	0x03, 0x19
        /*00a2*/ 	.short	0x0024


	//----- nvinfo : EIATTR_PARAM_CBANK
	.align		4
        /*00a4*/ 	.byte	0x04, 0x0a
        /*00a6*/ 	.short	(.L_99 - .L_98)
	.align		4
.L_98:
        /*00a8*/ 	.word	index@(.nv.constant0._Z6cal3_1iPiiiiii)
        /*00ac*/ 	.short	0x0380
        /*00ae*/ 	.short	0x0024


	//----- nvinfo : EIATTR_SW_WAR
	.align		4
.L_99:
        /*00b0*/ 	.byte	0x04, 0x36
        /*00b2*/ 	.short	(.L_101 - .L_100)
.L_100:
        /*00b4*/ 	.word	0x00000008
.L_101:


//--------------------- .nv.info._Z4cal3iPiiiiii  --------------------------
	.section	.nv.info._Z4cal3iPiiiiii,"",@"SHT_CUDA_INFO"
	.sectionflags	@""
	.align	4


	//----- nvinfo : EIATTR_CUDA_API_VERSION
	.align		4
        /*0000*/ 	.byte	0x04, 0x37
        /*0002*/ 	.short	(.L_103 - .L_102)
.L_102:
        /*0004*/ 	.word	0x00000082


	//----- nvinfo : EIATTR_KPARAM_INFO
	.align		4
.L_103:
        /*0008*/ 	.byte	0x04, 0x17
        /*000a*/ 	.short	(.L_105 - .L_104)
.L_104:
        /*000c*/ 	.word	0x00000000
        /*0010*/ 	.short	0x0006
        /*0012*/ 	.short	0x0020
        /*0014*/ 	.byte	0x00, 0xf0, 0x11, 0x00


	//----- nvinfo : EIATTR_KPARAM_INFO
	.align		4
.L_105:
        /*0018*/ 	.byte	0x04, 0x17
        /*001a*/ 	.short	(.L_107 - .L_106)
.L_106:
        /*001c*/ 	.word	0x00000000
        /*0020*/ 	.short	0x0005
        /*0022*/ 	.short	0x001c
        /*0024*/ 	.byte	0x00, 0xf0, 0x11, 0x00


	//----- nvinfo : EIATTR_KPARAM_INFO
	.align		4
.L_107:
        /*0028*/ 	.byte	0x04, 0x17
        /*002a*/ 	.short	(.L_109 - .L_108)
.L_108:
        /*002c*/ 	.word	0x00000000
        /*0030*/ 	.short	0x0004
        /*0032*/ 	.short	0x0018
        /*0034*/ 	.byte	0x00, 0xf0, 0x11, 0x00


	//----- nvinfo : EIATTR_KPARAM_INFO
	.align		4
.L_109:
        /*0038*/ 	.byte	0x04, 0x17
        /*003a*/ 	.short	(.L_111 - .L_110)
.L_110:
        /*003c*/ 	.word	0x00000000
        /*0040*/ 	.short	0x0003
        /*0042*/ 	.short	0x0014
        /*0044*/ 	.byte	0x00, 0xf0, 0x11, 0x00


	//----- nvinfo : EIATTR_KPARAM_INFO
	.align		4
.L_111:
        /*0048*/ 	.byte	0x04, 0x17
        /*004a*/ 	.short	(.L_113 - .L_112)
.L_112:
        /*004c*/ 	.word	0x00000000
        /*0050*/ 	.short	0x0002
        /*0052*/ 	.short	0x0010
        /*0054*/ 	.byte	0x00, 0xf0, 0x11, 0x00


	//----- nvinfo : EIATTR_KPARAM_INFO
	.align		4
.L_113:
        /*0058*/ 	.byte	0x04, 0x17
        /*005a*/ 	.short	(.L_115 - .L_114)
.L_114:
        /*005c*/ 	.word	0x00000000
        /*0060*/ 	.short	0x0001
        /*0062*/ 	.short	0x0008
        /*0064*/ 	.byte	0x00, 0xf5, 0x21, 0x00


	//----- nvinfo : EIATTR_KPARAM_INFO
	.align		4
.L_115:
        /*0068*/ 	.byte	0x04, 0x17
        /*006a*/ 	.short	(.L_117 - .L_116)
.L_116:
        /*006c*/ 	.word	0x00000000
        /*0070*/ 	.short	0x0000
        /*0072*/ 	.short	0x0000
        /*0074*/ 	.byte	0x00, 0xf0, 0x11, 0x00


	//----- nvinfo : EIATTR_SPARSE_MMA_MASK
	.align		4
.L_117:
        /*0078*/ 	.byte	0x03, 0x50
        /*007a*/ 	.short	0x0000


	//----- nvinfo : EIATTR_MAXREG_COUNT
	.align		4
        /*007c*/ 	.byte	0x03, 0x1b
        /*007e*/ 	.short	0x00ff


	//----- nvinfo : EIATTR_NUM_BARRIERS
	.align		4
        /*0080*/ 	.byte	0x02, 0x4c
        /*0082*/ 	.byte	0x01
	.zero		1


	//----- nvinfo : EIATTR_MERCURY_ISA_VERSION
	.align		4
        /*0084*/ 	.byte	0x03, 0x5f
        /*0086*/ 	.short	0x0101


	//----- nvinfo : EIATTR_VRC_CTA_INIT_COUNT
	.align		4
        /*0088*/ 	.byte	0x02, 0x4a
	.zero		1
	.zero		1


	//----- nvinfo : EIATTR_EXIT_INSTR_OFFSETS
	.align		4
        /*008c*/ 	.byte	0x04, 0x1c
        /*008e*/ 	.short	(.L_119 - .L_118)


	//   ....[0]....
.L_118:
        /*0090*/ 	.word	0x00000550


	//   ....[1]....
        /*0094*/ 	.word	0x00001340


	//----- nvinfo : EIATTR_CRS_STACK_SIZE
	.align		4
.L_119:
        /*0098*/ 	.byte	0x04, 0x1e
        /*009a*/ 	.short	(.L_121 - .L_120)
.L_120:
        /*009c*/ 	.word	0x00000000


	//----- nvinfo : EIATTR_CBANK_PARAM_SIZE
	.align		4
.L_121:
        /*00a0*/ 	.byte	0x03, 0x19
        /*00a2*/ 	.short	0x0024


	//----- nvinfo : EIATTR_PARAM_CBANK
	.align		4
        /*00a4*/ 	.byte	0x04, 0x0a
        /*00a6*/ 	.short	(.L_123 - .L_122)
	.align		4
.L_122:
        /*00a8*/ 	.word	index@(.nv.constant0._Z4cal3iPiiiiii)
        /*00ac*/ 	.short	0x0380
        /*00ae*/ 	.short	0x0024


	//----- nvinfo : EIATTR_SW_WAR
	.align		4
.L_123:
        /*00b0*/ 	.byte	0x04, 0x36
        /*00b2*/ 	.short	(.L_125 - .L_124)
.L_124:
        /*00b4*/ 	.word	0x00000008
.L_125:


//--------------------- .nv.info._Z5cal_1iPiiiiii --------------------------
	.section	.nv.info._Z5cal_1iPiiiiii,"",@"SHT_CUDA_INFO"
	.sectionflags	@""
	.align	4


	//----- nvinfo : EIATTR_CUDA_API_VERSION
	.align		4
        /*0000*/ 	.byte	0x04, 0x37
        /*0002*/ 	.short	(.L_127 - .L_126)
.L_126:
        /*0004*/ 	.word	0x00000082


	//----- nvinfo : EIATTR_KPARAM_INFO
	.align		4
.L_127:
        /*0008*/ 	.byte	0x04, 0x17
        /*000a*/ 	.short	(.L_129 - .L_128)
.L_128:
        /*000c*/ 	.word	0x00000000
        /*0010*/ 	.short	0x0006
        /*0012*/ 	.short	0x0020
        /*0014*/ 	.byte	0x00, 0xf0, 0x11, 0x00


	//----- nvinfo : EIATTR_KPARAM_INFO
	.align		4
.L_129:
        /*0018*/ 	.byte	0x04, 0x17
        /*001a*/ 	.short	(.L_131 - .L_130)
.L_130:
        /*001c*/ 	.word	0x00000000
        /*0020*/ 	.short	0x0005
        /*0022*/ 	.short	0x001c
        /*0024*/ 	.byte	0x00, 0xf0, 0x11, 0x00


	//----- nvinfo : EIATTR_KPARAM_INFO
	.align		4
.L_131:
        /*0028*/ 	.byte	0x04, 0x17
        /*002a*/ 	.short	(.L_133 - .L_132)
.L_132:
        /*002c*/ 	.word	0x00000000
        /*0030*/ 	.short	0x0004
        /*0032*/ 	.short	0x0018
        /*0034*/ 	.byte	0x00, 0xf0, 0x11, 0x00


	//----- nvinfo : EIATTR_KPARAM_INFO
	.align		4
.L_133:
        /*0038*/ 	.byte	0x04, 0x17
        /*003a*/ 	.short	(.L_135 - .L_134)
.L_134:
        /*003c*/ 	.word	0x00000000
        /*0040*/ 	.short	0x0003
        /*0042*/ 	.short	0x0014
        /*0044*/ 	.byte	0x00, 0xf0, 0x11, 0x00


	//----- nvinfo : EIATTR_KPARAM_INFO
	.align		4
.L_135:
        /*0048*/ 	.byte	0x04, 0x17
        /*004a*/ 	.short	(.L_137 - .L_136)
.L_136:
        /*004c*/ 	.word	0x00000000
        /*0050*/ 	.short	0x0002
        /*0052*/ 	.short	0x0010
        /*0054*/ 	.byte	0x00, 0xf0, 0x11, 0x00


	//----- nvinfo : EIATTR_KPARAM_INFO
	.align		4
.L_137:
        /*0058*/ 	.byte	0x04, 0x17
        /*005a*/ 	.short	(.L_139 - .L_138)
.L_138:
        /*005c*/ 	.word	0x00000000
        /*0060*/ 	.short	0x0001
        /*0062*/ 	.short	0x0008
        /*0064*/ 	.byte	0x00, 0xf5, 0x21, 0x00


	//----- nvinfo : EIATTR_KPARAM_INFO
	.align		4
.L_139:
        /*0068*/ 	.byte	0x04, 0x17
        /*006a*/ 	.short	(.L_141 - .L_140)
.L_140:
        /*006c*/ 	.word	0x00000000
        /*0070*/ 	.short	0x0000
        /*0072*/ 	.short	0x0000
        /*0074*/ 	.byte	0x00, 0xf0, 0x11, 0x00


	//----- nvinfo : EIATTR_SPARSE_MMA_MASK
	.align		4
.L_141:
        /*0078*/ 	.byte	0x03, 0x50
        /*007a*/ 	.short	0x0000


	//----- nvinfo : EIATTR_MAXREG_COUNT
	.align		4
        /*007c*/ 	.byte	0x03, 0x1b
        /*007e*/ 	.short	0x00ff


	//----- nvinfo : EIATTR_NUM_BARRIERS
	.align		4
        /*0080*/ 	.byte	0x02, 0x4c
        /*0082*/ 	.byte	0x01
	.zero		1


	//----- nvinfo : EIATTR_MERCURY_ISA_VERSION
	.align		4
        /*0084*/ 	.byte	0x03, 0x5f
        /*0086*/ 	.short	0x0101


	//----- nvinfo : EIATTR_VRC_CTA_INIT_COUNT
	.align		4
        /*0088*/ 	.byte	0x02, 0x4a
	.zero		1
	.zero		1


	//----- nvinfo : EIATTR_EXIT_INSTR_OFFSETS
	.align		4
        /*008c*/ 	.byte	0x04, 0x1c
        /*008e*/ 	.short	(.L_143 - .L_142)


	//   ....[0]....
.L_142:
        /*0090*/ 	.word	0x000000c0


	//   ....[1]....
        /*0094*/ 	.word	0x000011b0


	//----- nvinfo : EIATTR_CBANK_PARAM_SIZE
	.align		4
.L_143:
        /*0098*/ 	.byte	0x03, 0x19
        /*009a*/ 	.short	0x0024


	//----- nvinfo : EIATTR_PARAM_CBANK
	.align		4
        /*009c*/ 	.byte	0x04, 0x0a
        /*009e*/ 	.short	(.L_145 - .L_144)
	.align		4
.L_144:
        /*00a0*/ 	.word	index@(.nv.constant0._Z5cal_1iPiiiiii)
        /*00a4*/ 	.short	0x0380
        /*00a6*/ 	.short	0x0024


	//----- nvinfo : EIATTR_SW_WAR
	.align		4
.L_145:
        /*00a8*/ 	.byte	0x04, 0x36
        /*00aa*/ 	.short	(.L_147 - .L_146)
.L_146:
        /*00ac*/ 	.word	0x00000008
.L_147:


//--------------------- .nv.info._Z3caliPiiiiii   --------------------------
	.section	.nv.info._Z3caliPiiiiii,"",@"SHT_CUDA_INFO"
	.sectionflags	@""
	.align	4


	//----- nvinfo : EIATTR_CUDA_API_VERSION
	.align		4
        /*0000*/ 	.byte	0x04, 0x37
        /*0002*/ 	.short	(.L_149 - .L_148)
.L_148:
        /*0004*/ 	.word	0x00000082


	//----- nvinfo : EIATTR_KPARAM_INFO
	.align		4
.L_149:
        /*0008*/ 	.byte	0x04, 0x17
        /*000a*/ 	.short	(.L_151 - .L_150)
.L_150:
        /*000c*/ 	.word	0x00000000
        /*0010*/ 	.short	0x0006
        /*0012*/ 	.short	0x0020
        /*0014*/ 	.byte	0x00, 0xf0, 0x11, 0x00


	//----- nvinfo : EIATTR_KPARAM_INFO
	.align		4
.L_151:
        /*0018*/ 	.byte	0x04, 0x17
        /*001a*/ 	.short	(.L_153 - .L_152)
.L_152:
        /*001c*/ 	.word	0x00000000
        /*0020*/ 	.short	0x0005
        /*0022*/ 	.short	0x001c
        /*0024*/ 	.byte	0x00, 0xf0, 0x11, 0x00


	//----- nvinfo : EIATTR_KPARAM_INFO
	.align		4
.L_153:
        /*0028*/ 	.byte	0x04, 0x17
        /*002a*/ 	.short	(.L_155 - .L_154)
.L_154:
        /*002c*/ 	.word	0x00000000
        /*0030*/ 	.short	0x0004
        /*0032*/ 	.short	0x0018
        /*0034*/ 	.byte	0x00, 0xf0, 0x11, 0x00


	//----- nvinfo : EIATTR_KPARAM_INFO
	.align		4
.L_155:
        /*0038*/ 	.byte	0x04, 0x17
        /*003a*/ 	.short	(.L_157 - .L_156)
.L_156:
        /*003c*/ 	.word	0x00000000
        /*0040*/ 	.short	0x0003
        /*0042*/ 	.short	0x0014
        /*0044*/ 	.byte	0x00, 0xf0, 0x11, 0x00


	//----- nvinfo : EIATTR_KPARAM_INFO
	.align		4
.L_157:
        /*0048*/ 	.byte	0x04, 0x17
        /*004a*/ 	.short	(.L_159 - .L_158)
.L_158:
        /*004c*/ 	.word	0x00000000
        /*0050*/ 	.short	0x0002
        /*0052*/ 	.short	0x0010
        /*0054*/ 	.byte	0x00, 0xf0, 0x11, 0x00


	//----- nvinfo : EIATTR_KPARAM_INFO
	.align		4
.L_159:
        /*0058*/ 	.byte	0x04, 0x17
        /*005a*/ 	.short	(.L_161 - .L_160)
.L_160:
        /*005c*/ 	.word	0x00000000
        /*0060*/ 	.short	0x0001
        /*0062*/ 	.short	0x0008
        /*0064*/ 	.byte	0x00, 0xf5, 0x21, 0x00


	//----- nvinfo : EIATTR_KPARAM_INFO
	.align		4
.L_161:
        /*0068*/ 	.byte	0x04, 0x17
        /*006a*/ 	.short	(.L_163 - .L_162)
.L_162:
        /*006c*/ 	.word	0x00000000
        /*0070*/ 	.short	0x0000
        /*0072*/ 	.short	0x0000
        /*0074*/ 	.byte	0x00, 0xf0, 0x11, 0x00


	//----- nvinfo : EIATTR_SPARSE_MMA_MASK
	.align		4
.L_163:
        /*0078*/ 	.byte	0x03, 0x50
        /*007a*/ 	.short	0x0000


	//----- nvinfo : EIATTR_MAXREG_COUNT
	.align		4
        /*007c*/ 	.byte	0x03, 0x1b
        /*007e*/ 	.short	0x00ff


	//----- nvinfo : EIATTR_NUM_BARRIERS
	.align		4
        /*0080*/ 	.byte	0x02, 0x4c
        /*0082*/ 	.byte	0x01
	.zero		1


	//----- nvinfo : EIATTR_MERCURY_ISA_VERSION
	.align		4
        /*0084*/ 	.byte	0x03, 0x5f
        /*0086*/ 	.short	0x0101


	//----- nvinfo : EIATTR_VRC_CTA_INIT_COUNT
	.align		4
        /*0088*/ 	.byte	0x02, 0x4a
	.zero		1
	.zero		1


	//----- nvinfo : EIATTR_EXIT_INSTR_OFFSETS
	.align		4
        /*008c*/ 	.byte	0x04, 0x1c
        /*008e*/ 	.short	(.L_165 - .L_164)


	//   ....[0]....
.L_164:
        /*0090*/ 	.word	0x000000b0


	//   ....[1]....
        /*0094*/ 	.word	0x000011a0


	//----- nvinfo : EIATTR_CBANK_PARAM_SIZE
	.align		4
.L_165:
        /*0098*/ 	.byte	0x03, 0x19
        /*009a*/ 	.short	0x0024


	//----- nvinfo : EIATTR_PARAM_CBANK
	.align		4
        /*009c*/ 	.byte	0x04, 0x0a
        /*009e*/ 	.short	(.L_167 - .L_166)
	.align		4
.L_166:
        /*00a0*/ 	.word	index@(.nv.constant0._Z3caliPiiiiii)
        /*00a4*/ 	.short	0x0380
        /*00a6*/ 	.short	0x0024


	//----- nvinfo : EIATTR_SW_WAR
	.align		4
.L_167:
        /*00a8*/ 	.byte	0x04, 0x36
        /*00aa*/ 	.short	(.L_169 - .L_168)
.L_168:
        /*00ac*/ 	.word	0x00000008
.L_169:


//--------------------- .nv.callgraph             --------------------------
	.section	.nv.callgraph,"",@"SHT_CUDA_CALLGRAPH"
	.align	4
	.sectionentsize	8
	.align		4
        /*0000*/ 	.word	0x00000000
	.align		4
        /*0004*/ 	.word	0xffffffff
	.align		4
        /*0008*/ 	.word	0x00000000
	.align		4
        /*000c*/ 	.word	0xfffffffe
	.align		4
        /*0010*/ 	.word	0x00000000
	.align		4
        /*0014*/ 	.word	0xfffffffd
	.align		4
        /*0018*/ 	.word	0x00000000
	.align		4
        /*001c*/ 	.word	0xfffffffc


//--------------------- .text._Z10cal3_smallPiiiiii --------------------------
	.section	.text._Z10cal3_smallPiiiiii,"ax",@progbits
	.align	128
        .global         _Z10cal3_smallPiiiiii
        .type           _Z10cal3_smallPiiiiii,@function
        .size           _Z10cal3_smallPiiiiii,(.L_x_60 - _Z10cal3_smallPiiiiii)
        .other          _Z10cal3_smallPiiiiii,@"STO_CUDA_ENTRY STV_DEFAULT"
_Z10cal3_smallPiiiiii:
.text._Z10cal3_smallPiiiiii:
[----:B------:R-:W-:Y:S01]  /*0000*/  LDC R1, c[0x0][0x37c] ;  /* 0x0000df00ff017b82 */ /* 0x000fe20000000800 */
[----:B------:R-:W0:Y:S07]  /*0010*/  S2R R0, SR_TID.X ;  /* 0x0000000000007919 */ /* 0x000e2e0000002100 */
[----:B------:R-:W1:Y:S01]  /*0020*/  LDC.64 R2, c[0x0][0x388] ;  /* 0x0000e200ff027b82 */ /* 0x000e620000000a00 */
[----:B------:R-:W1:Y:S01]  /*0030*/  LDCU.64 UR8, c[0x0][0x390] ;  /* 0x00007200ff0877ac */ /* 0x000e620008000a00 */
[----:B------:R-:W-:Y:S01]  /*0040*/  BSSY.RECONVERGENT B0, `(.L_x_0) ;  /* 0x0000030000007945 */ /* 0x000fe20003800200 */
[----:B------:R-:W2:Y:S01]  /*0050*/  S2R R6, SR_TID.Y ;  /* 0x0000000000067919 */ /* 0x000ea20000002200 */
[----:B------:R-:W3:Y:S04]  /*0060*/  LDCU UR6, c[0x0][0x398] ;  /* 0x00007300ff0677ac */ /* 0x000ee80008000800 */
[----:B------:R-:W4:Y:S08]  /*0070*/  S2UR UR4, SR_CTAID.X ;  /* 0x00000000000479c3 */ /* 0x000f300000002500 */
[----:B------:R-:W3:Y:S01]  /*0080*/  S2UR UR5, SR_CTAID.Y ;  /* 0x00000000000579c3 */ /* 0x000ee20000002600 */
[----:B-1----:R-:W-:-:S04]  /*0090*/  IMAD R7, R3, UR8, RZ ;  /* 0x0000000803077c24 */ /* 0x002fc8000f8e02ff */
[C---:B0-----:R-:W-:Y:S01]  /*00a0*/  IMAD.IADD R8, R7.reuse, 0x1, R0 ;  /* 0x0000000107087824 */ /* 0x041fe200078e0200 */
[----:B----4-:R-:W-:Y:S01]  /*00b0*/  UIADD3 UR4, UPT, UPT, UR4, UR9, URZ ;  /* 0x0000000904047290 */ /* 0x010fe2000fffe0ff */
[----:B--2---:R-:W-:-:S03]  /*00c0*/  IMAD.IADD R4, R7, 0x1, R6 ;  /* 0x0000000107047824 */ /* 0x004fc600078e0206 */
[-C--:B------:R-:W-:Y:S02]  /*00d0*/  ISETP.GE.U32.AND P0, PT, R8, R2.reuse, PT ;  /* 0x000000020800720c */ /* 0x080fe40003f06070 */
[----:B------:R-:W-:Y:S01]  /*00e0*/  IMAD R5, R3, UR4, R6 ;  /* 0x0000000403057c24 */ /* 0x000fe2000f8e0206 */
[----:B---3--:R-:W-:Y:S01]  /*00f0*/  UIADD3 UR5, UPT, UPT, UR5, UR6, URZ ;  /* 0x0000000605057290 */ /* 0x008fe2000fffe0ff */
[-C--:B------:R-:W-:Y:S01]  /*0100*/  ISETP.GE.U32.AND P3, PT, R4, R2.reuse, PT ;  /* 0x000000020400720c */ /* 0x080fe20003f66070 */
[----:B------:R-:W0:Y:S02]  /*0110*/  LDCU.64 UR6, c[0x0][0x358] ;  /* 0x00006b00ff0677ac */ /* 0x000e240008000a00 */
[----:B------:R-:W-:Y:S02]  /*0120*/  ISETP.GE.OR P1, PT, R5, R2, P0 ;  /* 0x000000020500720c */ /* 0x000fe40000726670 */
[----:B------:R-:W-:-:S05]  /*0130*/  IMAD R9, R3, UR5, R0 ;  /* 0x0000000503097c24 */ /* 0x000fca000f8e0200 */
[----:B------:R-:W-:Y:S02]  /*0140*/  VIMNMX R11, PT, PT, R5, R9, !PT ;  /* 0x00000009050b7248 */ /* 0x000fe40007fe0100 */
[-C--:B------:R-:W-:Y:S02]  /*0150*/  ISETP.GE.OR P0, PT, R9, R2.reuse, P3 ;  /* 0x000000020900720c */ /* 0x080fe40001f06670 */
[----:B------:R-:W-:Y:S02]  /*0160*/  ISETP.GE.AND P2, PT, R11, R2, PT ;  /* 0x000000020b00720c */ /* 0x000fe40003f46270 */
[----:B------:R-:W-:Y:S11]  /*0170*/  @P1 BRA `(.L_x_1) ;  /* 0x0000000000701947 */ /* 0x000ff60003800000 */
[----:B------:R-:W1:Y:S01]  /*0180*/  LDC.64 R10, c[0x0][0x380] ;  /* 0x0000e000ff0a7b82 */ /* 0x000e620000000a00 */
[----:B------:R-:W-:-:S04]  /*0190*/  IMAD R13, R5, R2, R8 ;  /* 0x00000002050d7224 */ /* 0x000fc800078e0208 */
[----:B-1----:R-:W-:-:S06]  /*01a0*/  IMAD.WIDE R10, R13, 0x4, R10 ;  /* 0x000000040d0a7825 */ /* 0x002fcc00078e020a */
[----:B0-----:R0:W2:Y:S01]  /*01b0*/  LDG.E R10, desc[UR6][R10.64] ;  /* 0x000000060a0a7981 */ /* 0x0010a2000c1e1900 */
[----:B------:R-:W1:Y:S01]  /*01c0*/  I2F.U32.RP R14, R3 ;  /* 0x00000003000e7306 */ /* 0x000e620000209000 */
[----:B------:R-:W3:Y:S01]  /*01d0*/  S2UR UR5, SR_CgaCtaId ;  /* 0x00000000000579c3 */ /* 0x000ee20000008800 */
[----:B------:R-:W-:Y:S01]  /*01e0*/  ISETP.NE.U32.AND P3, PT, R3, RZ, PT ;  /* 0x000000ff0300720c */ /* 0x000fe20003f65070 */
[----:B------:R-:W-:Y:S01]  /*01f0*/  UMOV UR4, 0x400 ;  /* 0x0000040000047882 */ /* 0x000fe20000000000 */
[----:B0-----:R-:W-:-:S04]  /*0200*/  IMAD.IADD R11, R6, 0x1, R3 ;  /* 0x00000001060b7824 */ /* 0x001fc800078e0203 */
[----:B-1----:R-:W0:Y:S01]  /*0210*/  MUFU.RCP R14, R14 ;  /* 0x0000000e000e7308 */ /* 0x002e220000001000 */
[----:B---3--:R-:W-:Y:S01]  /*0220*/  ULEA UR4, UR5, UR4, 0x18 ;  /* 0x0000000405047291 */ /* 0x008fe2000f8ec0ff */
[----:B0-----:R-:W-:-:S06]  /*0230*/  VIADD R12, R14, 0xffffffe ;  /* 0x0ffffffe0e0c7836 */ /* 0x001fcc0000000000 */
[----:B------:R0:W1:Y:S02]  /*0240*/  F2I.FTZ.U32.TRUNC.NTZ R13, R12 ;  /* 0x0000000c000d7305 */ /* 0x000064000021f000 */
[----:B0-----:R-:W-:Y:S01]  /*0250*/  IMAD.MOV.U32 R12, RZ, RZ, RZ ;  /* 0x000000ffff0c7224 */ /* 0x001fe200078e00ff */
[----:B-1----:R-:W-:-:S05]  /*0260*/  IADD3 R16, PT, PT, RZ, -R13, RZ ;  /* 0x8000000dff107210 */ /* 0x002fca0007ffe0ff */
[----:B------:R-:W-:-:S04]  /*0270*/  IMAD R15, R16, R3, RZ ;  /* 0x00000003100f7224 */ /* 0x000fc800078e02ff */
[----:B------:R-:W-:-:S06]  /*0280*/  IMAD.HI.U32 R13, R13, R15, R12 ;  /* 0x0000000f0d0d7227 */ /* 0x000fcc00078e000c */
[----:B------:R-:W-:-:S04]  /*0290*/  IMAD.HI.U32 R13, R13, R8, RZ ;  /* 0x000000080d0d7227 */ /* 0x000fc800078e00ff */
[----:B------:R-:W-:-:S04]  /*02a0*/  IMAD.MOV R13, RZ, RZ, -R13 ;  /* 0x000000ffff0d7224 */ /* 0x000fc800078e0a0d */
[----:B------:R-:W-:-:S05]  /*02b0*/  IMAD R8, R3, R13, R8 ;  /* 0x0000000d03087224 */ /* 0x000fca00078e0208 */
[----:B------:R-:W-:-:S13]  /*02c0*/  ISETP.GE.U32.AND P1, PT, R8, R3, PT ;  /* 0x000000030800720c */ /* 0x000fda0003f26070 */
[----:B------:R-:W-:-:S05]  /*02d0*/  @P1 IMAD.IADD R8, R8, 0x1, -R3 ;  /* 0x0000000108081824 */ /* 0x000fca00078e0a03 */
[----:B------:R-:W-:-:S13]  /*02e0*/  ISETP.GE.U32.AND P1, PT, R8, R3, PT ;  /* 0x000000030800720c */ /* 0x000fda0003f26070 */
[-C--:B------:R-:W-:Y:S02]  /*02f0*/  @P1 IADD3 R8, PT, PT, R8, -R3.reuse, RZ ;  /* 0x8000000308081210 */ /* 0x080fe40007ffe0ff */
[----:B------:R-:W-:-:S05]  /*0300*/  @!P3 LOP3.LUT R8, RZ, R3, RZ, 0x33, !PT ;  /* 0x00000003ff08b212 */ /* 0x000fca00078e33ff */
[----:B------:R-:W-:-:S05]  /*0310*/  IMAD R11, R11, R3, R8 ;  /* 0x000000030b0b7224 */ /* 0x000fca00078e0208 */
[----:B------:R-:W-:-:S05]  /*0320*/  LEA R11, R11, UR4, 0x2 ;  /* 0x000000040b0b7c11 */ /* 0x000fca000f8e10ff */
[----:B--2---:R1:W-:Y:S02]  /*0330*/  STS [R11], R10 ;  /* 0x0000000a0b007388 */ /* 0x0043e40000000800 */
.L_x_1:
[----:B0-----:R-:W-:Y:S05]  /*0340*/  BSYNC.RECONVERGENT B0 ;  /* 0x0000000000007941 */ /* 0x001fea0003800200 */
.L_x_0:
[----:B------:R-:W-:Y:S04]  /*0350*/  BSSY.RECONVERGENT B0, `(.L_x_2) ;  /* 0x000001e000007945 */ /* 0x000fe80003800200 */
[----:B------:R-:W-:Y:S05]  /*0360*/  @P0 BRA `(.L_x_3) ;  /* 0x0000000000700947 */ /* 0x000fea0003800000 */
[----:B-1----:R-:W0:Y:S01]  /*0370*/  LDC.64 R10, c[0x0][0x380] ;  /* 0x0000e000ff0a7b82 */ /* 0x002e220000000a00 */
[----:B------:R-:W-:-:S04]  /*0380*/  IMAD R13, R4, R2, R9 ;  /* 0x00000002040d7224 */ /* 0x000fc800078e0209 */
[----:B0-----:R-:W-:-:S06]  /*0390*/  IMAD.WIDE R10, R13, 0x4, R10 ;  /* 0x000000040d0a7825 */ /* 0x001fcc00078e020a */
[----:B------:R0:W2:Y:S01]  /*03a0*/  LDG.E R10, desc[UR6][R10.64] ;  /* 0x000000060a0a7981 */ /* 0x0000a2000c1e1900 */
[----:B------:R-:W1:Y:S01]  /*03b0*/  I2F.U32.RP R14, R3 ;  /* 0x00000003000e7306 */ /* 0x000e620000209000 */
[----:B------:R-:W3:Y:S01]  /*03c0*/  S2UR UR5, SR_CgaCtaId ;  /* 0x00000000000579c3 */ /* 0x000ee20000008800 */
[----:B------:R-:W-:Y:S01]  /*03d0*/  ISETP.NE.U32.AND P1, PT, R3, RZ, PT ;  /* 0x000000ff0300720c */ /* 0x000fe20003f25070 */
[----:B------:R-:W-:-:S05]  /*03e0*/  UMOV UR4, 0x400 ;  /* 0x0000040000047882 */ /* 0x000fca0000000000 */
[----:B-1----:R-:W1:Y:S01]  /*03f0*/  MUFU.RCP R14, R14 ;  /* 0x0000000e000e7308 */ /* 0x002e620000001000 */
[----:B---3--:R-:W-:Y:S01]  /*0400*/  ULEA UR4, UR5, UR4, 0x18 ;  /* 0x0000000405047291 */ /* 0x008fe2000f8ec0ff */
[----:B-1----:R-:W-:-:S06]  /*0410*/  VIADD R12, R14, 0xffffffe ;  /* 0x0ffffffe0e0c7836 */ /* 0x002fcc0000000000 */
[----:B------:R1:W3:Y:S02]  /*0420*/  F2I.FTZ.U32.TRUNC.NTZ R13, R12 ;  /* 0x0000000c000d7305 */ /* 0x0002e4000021f000 */
[----:B-1----:R-:W-:Y:S02]  /*0430*/  HFMA2 R12, -RZ, RZ, 0, 0 ;  /* 0x00000000ff0c7431 */ /* 0x002fe400000001ff */
[----:B---3--:R-:W-:-:S04]  /*0440*/  IMAD.MOV R8, RZ, RZ, -R13 ;  /* 0x000000ffff087224 */ /* 0x008fc800078e0a0d */
        /* <DEDUP_REMOVED lines=8> */
[----:B------:R-:W-:Y:S01]  /*04d0*/  @P0 IMAD.IADD R4, R4, 0x1, -R3 ;  /* 0x0000000104040824 */ /* 0x000fe200078e0a03 */
[----:B------:R-:W-:-:S04]  /*04e0*/  @!P1 LOP3.LUT R4, RZ, R3, RZ, 0x33, !PT ;  /* 0x00000003ff049212 */ /* 0x000fc800078e33ff */
[----:B------:R-:W-:-:S05]  /*04f0*/  LEA R4, R3, R4, 0x1 ;  /* 0x0000000403047211 */ /* 0x000fca00078e08ff */
[----:B------:R-:W-:-:S05]  /*0500*/  IMAD R4, R4, R3, R0 ;  /* 0x0000000304047224 */ /* 0x000fca00078e0200 */
[----:B0-----:R-:W-:-:S05]  /*0510*/  LEA R11, R4, UR4, 0x2 ;  /* 0x00000004040b7c11 */ /* 0x001fca000f8e10ff */
[----:B--2---:R0:W-:Y:S02]  /*0520*/  STS [R11], R10 ;  /* 0x0000000a0b007388 */ /* 0x0041e40000000800 */
.L_x_3:
[----:B------:R-:W-:Y:S05]  /*0530*/  BSYNC.RECONVERGENT B0 ;  /* 0x0000000000007941 */ /* 0x000fea0003800200 */
.L_x_2:
[----:B------:R-:W-:Y:S05]  /*0540*/  @P2 EXIT ;  /* 0x000000000000294d */ /* 0x000fea0003800000 */
[----:B01----:R-:W0:Y:S01]  /*0550*/  LDC.64 R10, c[0x0][0x380] ;  /* 0x0000e000ff0a7b82 */ /* 0x003e220000000a00 */
[----:B------:R-:W-:-:S04]  /*0560*/  IMAD R5, R5, R2, R9 ;  /* 0x0000000205057224 */ /* 0x000fc800078e0209 */
[----:B0-----:R-:W-:-:S05]  /*0570*/  IMAD.WIDE R4, R5, 0x4, R10 ;  /* 0x0000000405047825 */ /* 0x001fca00078e020a */
[----:B------:R-:W2:Y:S01]  /*0580*/  LDG.E R9, desc[UR6][R4.64] ;  /* 0x0000000604097981 */ /* 0x000ea2000c1e1900 */
[----:B------:R-:W0:Y:S01]  /*0590*/  S2UR UR5, SR_CgaCtaId ;  /* 0x00000000000579c3 */ /* 0x000e220000008800 */
[----:B------:R-:W-:Y:S01]  /*05a0*/  UMOV UR4, 0x400 ;  /* 0x0000040000047882 */ /* 0x000fe20000000000 */
[----:B------:R-:W-:Y:S01]  /*05b0*/  IMAD R8, R6, R3, R0 ;  /* 0x0000000306087224 */ /* 0x000fe200078e0200 */
[----:B------:R-:W-:-:S04]  /*05c0*/  ISETP.GE.AND P0, PT, R7, R2, PT ;  /* 0x000000020700720c */ /* 0x000fc80003f06270 */
[----:B------:R-:W-:Y:S01]  /*05d0*/  ISETP.LT.OR P0, PT, R3, 0x1, P0 ;  /* 0x000000010300780c */ /* 0x000fe20000701670 */
[----:B0-----:R-:W-:-:S06]  /*05e0*/  ULEA UR4, UR5, UR4, 0x18 ;  /* 0x0000000405047291 */ /* 0x001fcc000f8ec0ff */
[----:B------:R-:W-:-:S05]  /*05f0*/  LEA R8, R8, UR4, 0x2 ;  /* 0x0000000408087c11 */ /* 0x000fca000f8e10ff */
[----:B--2---:R0:W-:Y:S01]  /*0600*/  STS [R8], R9 ;  /* 0x0000000908007388 */ /* 0x0041e20000000800 */
[----:B------:R-:W-:Y:S06]  /*0610*/  BAR.SYNC.DEFER_BLOCKING 0x0 ;  /* 0x0000000000007b1d */ /* 0x000fec0000010000 */
[----:B------:R0:W1:Y:S01]  /*0620*/  LDS R13, [R8] ;  /* 0x00000000080d7984 */ /* 0x0000620000000800 */
[----:B------:R-:W-:Y:S05]  /*0630*/  @P0 BRA `(.L_x_4) ;  /* 0x0000000c00380947 */ /* 0x000fea0003800000 */
[----:B0-----:R-:W-:Y:S01]  /*0640*/  VIADD R9, R3, 0xffffffff ;  /* 0xffffffff03097836 */ /* 0x001fe20000000000 */
[----:B------:R-:W-:Y:S01]  /*0650*/  LOP3.LUT R7, RZ, R7, RZ, 0x33, !PT ;  /* 0x00000007ff077212 */ /* 0x000fe200078e33ff */
[----:B------:R-:W-:-:S03]  /*0660*/  IMAD.IADD R6, R6, 0x1, R3 ;  /* 0x0000000106067824 */ /* 0x000fc600078e0203 */
[----:B------:R-:W-:Y:S02]  /*0670*/  VIADDMNMX.U32 R7, R7, R2, R9, PT ;  /* 0x0000000207077246 */ /* 0x000fe40003800009 */
[----:B------:R-:W-:Y:S02]  /*0680*/  MOV R2, RZ ;  /* 0x000000ff00027202 */ /* 0x000fe40000000f00 */
[C---:B------:R-:W-:Y:S01]  /*0690*/  ISETP.GE.U32.AND P0, PT, R7.reuse, 0x3, PT ;  /* 0x000000030700780c */ /* 0x040fe20003f06070 */
[----:B------:R-:W-:Y:S02]  /*06a0*/  VIADD R9, R7, 0x1 ;  /* 0x0000000107097836 */ /* 0x000fe40000000000 */
[----:B------:R-:W-:-:S03]  /*06b0*/  IMAD R7, R6, R3, RZ ;  /* 0x0000000306077224 */ /* 0x000fc600078e02ff */
[----:B------:R-:W-:-:S07]  /*06c0*/  LOP3.LUT R6, R9, 0x3, RZ, 0xc0, !PT ;  /* 0x0000000309067812 */ /* 0x000fce00078ec0ff */
[----:B------:R-:W-:Y:S05]  /*06d0*/  @!P0 BRA `(.L_x_5) ;  /* 0x0000000800cc8947 */ /* 0x000fea0003800000 */
[----:B------:R-:W-:Y:S01]  /*06e0*/  LOP3.LUT R2, R9, 0xfffffffc, RZ, 0xc0, !PT ;  /* 0xfffffffc09027812 */ /* 0x000fe200078ec0ff */
[----:B------:R-:W-:Y:S01]  /*06f0*/  IMAD R10, R3, R3, RZ ;  /* 0x00000003030a7224 */ /* 0x000fe200078e02ff */
[----:B------:R-:W-:Y:S02]  /*0700*/  LEA R11, R7, UR4, 0x2 ;  /* 0x00000004070b7c11 */ /* 0x000fe4000f8e10ff */
[----:B------:R-:W-:Y:S01]  /*0710*/  LEA R15, R0, UR4, 0x2 ;  /* 0x00000004000f7c11 */ /* 0x000fe2000f8e10ff */
[----:B------:R-:W-:Y:S01]  /*0720*/  IMAD.MOV R9, RZ, RZ, -R2 ;  /* 0x000000ffff097224 */ /* 0x000fe200078e0a02 */
[----:B------:R-:W-:Y:S01]  /*0730*/  LEA R12, R3, 0xc, 0x3 ;  /* 0x0000000c030c7811 */ /* 0x000fe200078e18ff */
[----:B------:R-:W-:Y:S01]  /*0740*/  VIADD R11, R11, 0x8 ;  /* 0x000000080b0b7836 */ /* 0x000fe20000000000 */
[----:B------:R-:W-:Y:S02]  /*0750*/  LEA R14, R3, 0x8, 0x3 ;  /* 0x00000008030e7811 */ /* 0x000fe400078e18ff */
[----:B------:R-:W-:-:S02]  /*0760*/  ISETP.GE.AND P0, PT, R9, RZ, PT ;  /* 0x000000ff0900720c */ /* 0x000fc40003f06270 */
[----:B------:R-:W-:-:S11]  /*0770*/  LEA R16, R3, 0x4, 0x3 ;  /* 0x0000000403107811 */ /* 0x000fd600078e18ff */
[----:B------:R-:W-:Y:S05]  /*0780*/  @P0 BRA `(.L_x_6) ;  /* 0x00000008003c0947 */ /* 0x000fea0003800000 */
[----:B------:R-:W-:Y:S01]  /*0790*/  IMAD.MOV R17, RZ, RZ, -R9 ;  /* 0x000000ffff117224 */ /* 0x000fe200078e0a09 */
[----:B------:R-:W-:-:S04]  /*07a0*/  PLOP3.LUT P0, PT, PT, PT, PT, 0x80, 0x8 ;  /* 0x000000000008781c */ /* 0x000fc80003f0f070 */
[----:B------:R-:W-:-:S13]  /*07b0*/  ISETP.GT.AND P1, PT, R17, 0xc, PT ;  /* 0x0000000c1100780c */ /* 0x000fda0003f24270 */
[----:B------:R-:W-:Y:S05]  /*07c0*/  @!P1 BRA `(.L_x_7) ;  /* 0x0000000400649947 */ /* 0x000fea0003800000 */
[----:B------:R-:W-:-:S13]  /*07d0*/  PLOP3.LUT P0, PT, PT, PT, PT, 0x8, 0x80 ;  /* 0x000000000080781c */ /* 0x000fda0003f0e170 */
.L_x_8:
[----:B------:R-:W-:Y:S01]  /*07e0*/  LEA R17, R10, R15, 0x3 ;  /* 0x0000000f0a117211 */ /* 0x000fe200078e18ff */
[----:B------:R-:W-:Y:S01]  /*07f0*/  LDS R18, [R11+-0x8] ;  /* 0xfffff8000b127984 */ /* 0x000fe20000000800 */
[-CC-:B------:R-:W-:Y:S02]  /*0800*/  IMAD R19, R16, R3.reuse, R15.reuse ;  /* 0x0000000310137224 */ /* 0x180fe400078e020f */
[-CC-:B------:R-:W-:Y:S02]  /*0810*/  IMAD R20, R14, R3.reuse, R15.reuse ;  /* 0x000000030e147224 */ /* 0x180fe400078e020f */
[----:B------:R-:W1:Y:S01]  /*0820*/  LDS R17, [R17] ;  /* 0x0000000011117984 */ /* 0x000e620000000800 */
[--C-:B------:R-:W-:Y:S02]  /*0830*/  IMAD R22, R12, R3, R15.reuse ;  /* 0x000000030c167224 */ /* 0x100fe400078e020f */
[----:B------:R-:W-:Y:S02]  /*0840*/  IMAD R15, R3, 0x10, R15 ;  /* 0x00000010030f7824 */ /* 0x000fe400078e020f */
[----:B------:R-:W-:-:S05]  /*0850*/  VIADD R9, R9, 0x10 ;  /* 0x0000001009097836 */ /* 0x000fca0000000000 */
[----:B------:R-:W-:Y:S02]  /*0860*/  ISETP.GE.AND P1, PT, R9, -0xc, PT ;  /* 0xfffffff40900780c */ /* 0x000fe40003f26270 */
[----:B01----:R-:W-:-:S05]  /*0870*/  VIADDMNMX R13, R17, R18, R13, PT ;  /* 0x00000012110d7246 */ /* 0x003fca000380010d */
[----:B------:R-:W-:Y:S04]  /*0880*/  STS [R8], R13 ;  /* 0x0000000d08007388 */ /* 0x000fe80000000800 */
[----:B------:R-:W-:Y:S04]  /*0890*/  LDS R19, [R19] ;  /* 0x0000000013137984 */ /* 0x000fe80000000800 */
[----:B------:R-:W0:Y:S02]  /*08a0*/  LDS R18, [R11+-0x4] ;  /* 0xfffffc000b127984 */ /* 0x000e240000000800 */
[----:B0-----:R-:W-:Y:S01]  /*08b0*/  VIADDMNMX R21, R19, R18, R13, PT ;  /* 0x0000001213157246 */ /* 0x001fe2000380010d */
[----:B------:R-:W-:-:S04]  /*08c0*/  IMAD R19, R10, 0x8, R15 ;  /* 0x000000080a137824 */ /* 0x000fc800078e020f */
[----:B------:R-:W-:Y:S04]  /*08d0*/  STS [R8], R21 ;  /* 0x0000001508007388 */ /* 0x000fe80000000800 */
[----:B------:R-:W-:Y:S04]  /*08e0*/  LDS R20, [R20] ;  /* 0x0000000014147984 */ /* 0x000fe80000000800 */
[----:B------:R-:W0:Y:S02]  /*08f0*/  LDS R18, [R11] ;  /* 0x000000000b127984 */ /* 0x000e240000000800 */
[----:B0-----:R-:W-:Y:S01]  /*0900*/  VIADDMNMX R17, R20, R18, R21, PT ;  /* 0x0000001214117246 */ /* 0x001fe20003800115 */
[----:B------:R-:W-:-:S04]  /*0910*/  IMAD R20, R16, R3, R15 ;  /* 0x0000000310147224 */ /* 0x000fc800078e020f */
[----:B------:R-:W-:Y:S04]  /*0920*/  STS [R8], R17 ;  /* 0x0000001108007388 */ /* 0x000fe80000000800 */
[----:B------:R-:W-:Y:S04]  /*0930*/  LDS R22, [R22] ;  /* 0x0000000016167984 */ /* 0x000fe80000000800 */
[----:B------:R-:W0:Y:S02]  /*0940*/  LDS R18, [R11+0x4] ;  /* 0x000004000b127984 */ /* 0x000e240000000800 */
[----:B0-----:R-:W-:Y:S01]  /*0950*/  VIADDMNMX R13, R22, R18, R17, PT ;  /* 0x00000012160d7246 */ /* 0x001fe20003800111 */
[----:B------:R-:W-:-:S04]  /*0960*/  IMAD R22, R14, R3, R15 ;  /* 0x000000030e167224 */ /* 0x000fc800078e020f */
[----:B------:R-:W-:Y:S04]  /*0970*/  STS [R8], R13 ;  /* 0x0000000d08007388 */ /* 0x000fe80000000800 */
[----:B------:R-:W-:Y:S04]  /*0980*/  LDS R19, [R19] ;  /* 0x0000000013137984 */ /* 0x000fe80000000800 */
[----:B------:R-:W0:Y:S02]  /*0990*/  LDS R18, [R11+0x8] ;  /* 0x000008000b127984 */ /* 0x000e240000000800 */
[----:B0-----:R-:W-:Y:S01]  /*09a0*/  VIADDMNMX R21, R19, R18, R13, PT ;  /* 0x0000001213157246 */ /* 0x001fe2000380010d */
[----:B------:R-:W-:-:S02]  /*09b0*/  IMAD R19, R12, R3, R15 ;  /* 0x000000030c137224 */ /* 0x000fc400078e020f */
[----:B------:R-:W-:Y:S02]  /*09c0*/  IMAD R15, R3, 0x10, R15 ;  /* 0x00000010030f7824 */ /* 0x000fe400078e020f */
[----:B------:R-:W-:Y:S04]  /*09d0*/  STS [R8], R21 ;  /* 0x0000001508007388 */ /* 0x000fe80000000800 */
[----:B------:R-:W-:Y:S04]  /*09e0*/  LDS R20, [R20] ;  /* 0x0000000014147984 */ /* 0x000fe80000000800 */
[----:B------:R-:W0:Y:S02]  /*09f0*/  LDS R18, [R11+0xc] ;  /* 0x00000c000b127984 */ /* 0x000e240000000800 */
[----:B0-----:R-:W-:-:S02]  /*0a00*/  VIADDMNMX R17, R20, R18, R21, PT ;  /* 0x0000001214117246 */ /* 0x001fc40003800115 */
[----:B------:R-:W-:-:S03]  /*0a10*/  LEA R20, R10, R15, 0x3 ;  /* 0x0000000f0a147211 */ /* 0x000fc600078e18ff */
        /* <DEDUP_REMOVED lines=19> */
[----:B0-----:R-:W-:Y:S01]  /*0b50*/  VIADDMNMX R13, R22, R18, R17, PT ;  /* 0x00000012160d7246 */ /* 0x001fe20003800111 */
[----:B------:R-:W-:-:S04]  /*0b60*/  IMAD R22, R10, 0x8, R15 ;  /* 0x000000080a167824 */ /* 0x000fc800078e020f */
        /* <DEDUP_REMOVED lines=14> */
[----:B------:R-:W-:Y:S01]  /*0c50*/  IMAD R22, R12, R3, R15 ;  /* 0x000000030c167224 */ /* 0x000fe200078e020f */
[----:B------:R-:W-:-:S03]  /*0c60*/  LEA R15, R3, R15, 0x4 ;  /* 0x0000000f030f7211 */ /* 0x000fc600078e20ff */
[----:B------:R-:W-:Y:S04]  /*0c70*/  STS [R8], R13 ;  /* 0x0000000d08007388 */ /* 0x000fe80000000800 */
[----:B------:R-:W-:Y:S04]  /*0c80*/  LDS R19, [R19] ;  /* 0x0000000013137984 */ /* 0x000fe80000000800 */
[----:B------:R-:W0:Y:S02]  /*0c90*/  LDS R18, [R11+0x2c] ;  /* 0x00002c000b127984 */ /* 0x000e240000000800 */
[----:B0-----:R-:W-:-:S05]  /*0ca0*/  VIADDMNMX R21, R19, R18, R13, PT ;  /* 0x0000001213157246 */ /* 0x001fca000380010d */
[----:B------:R-:W-:Y:S04]  /*0cb0*/  STS [R8], R21 ;  /* 0x0000001508007388 */ /* 0x000fe80000000800 */
[----:B------:R-:W-:Y:S04]  /*0cc0*/  LDS R20, [R20] ;  /* 0x0000000014147984 */ /* 0x000fe80000000800 */
[----:B------:R-:W0:Y:S02]  /*0cd0*/  LDS R18, [R11+0x30] ;  /* 0x000030000b127984 */ /* 0x000e240000000800 */
[----:B0-----:R-:W-:-:S05]  /*0ce0*/  VIADDMNMX R17, R20, R18, R21, PT ;  /* 0x0000001214117246 */ /* 0x001fca0003800115 */
[----:B------:R-:W-:Y:S04]  /*0cf0*/  STS [R8], R17 ;  /* 0x0000001108007388 */ /* 0x000fe80000000800 */
[----:B------:R-:W-:Y:S04]  /*0d00*/  LDS R22, [R22] ;  /* 0x0000000016167984 */ /* 0x000fe80000000800 */
[----:B------:R0:W1:Y:S02]  /*0d10*/  LDS R18, [R11+0x34] ;  /* 0x000034000b127984 */ /* 0x0000640000000800 */
[----:B0-----:R-:W-:Y:S01]  /*0d20*/  VIADD R11, R11, 0x40 ;  /* 0x000000400b0b7836 */ /* 0x001fe20000000000 */
[----:B-1----:R-:W-:-:S05]  /*0d30*/  VIADDMNMX R13, R22, R18, R17, PT ;  /* 0x00000012160d7246 */ /* 0x002fca0003800111 */
[----:B------:R0:W-:Y:S01]  /*0d40*/  STS [R8], R13 ;  /* 0x0000000d08007388 */ /* 0x0001e20000000800 */
[----:B------:R-:W-:Y:S05]  /*0d50*/  @!P1 BRA `(.L_x_8) ;  /* 0xfffffff800a09947 */ /* 0x000fea000383ffff */
.L_x_7:
[----:B------:R-:W-:-:S05]  /*0d60*/  IMAD.MOV R17, RZ, RZ, -R9 ;  /* 0x000000ffff117224 */ /* 0x000fca00078e0a09 */
[----:B------:R-:W-:-:S13]  /*0d70*/  ISETP.GT.AND P1, PT, R17, 0x4, PT ;  /* 0x000000041100780c */ /* 0x000fda0003f24270 */
[----:B------:R-:W-:Y:S05]  /*0d80*/  @!P1 BRA `(.L_x_9) ;  /* 0x0000000000b49947 */ /* 0x000fea0003800000 */
[--C-:B------:R-:W-:Y:S01]  /*0d90*/  IMAD R17, R10, 0x8, R15.reuse ;  /* 0x000000080a117824 */ /* 0x100fe200078e020f */
[----:B------:R-:W-:Y:S01]  /*0da0*/  LDS R18, [R11+-0x8] ;  /* 0xfffff8000b127984 */ /* 0x000fe20000000800 */
[-CC-:B------:R-:W-:Y:S01]  /*0db0*/  IMAD R19, R16, R3.reuse, R15.reuse ;  /* 0x0000000310137224 */ /* 0x180fe200078e020f */
[----:B------:R-:W-:Y:S01]  /*0dc0*/  PLOP3.LUT P0, PT, PT, PT, PT, 0x8, 0x80 ;  /* 0x000000000080781c */ /* 0x000fe20003f0e170 */
[-CC-:B------:R-:W-:Y:S02]  /*0dd0*/  IMAD R20, R14, R3.reuse, R15.reuse ;  /* 0x000000030e147224 */ /* 0x180fe400078e020f */
[----:B------:R-:W0:Y:S01]  /*0de0*/  LDS R17, [R17] ;  /* 0x0000000011117984 */ /* 0x000e220000000800 */
[----:B------:R-:W-:Y:S01]  /*0df0*/  IMAD R22, R12, R3, R15 ;  /* 0x000000030c167224 */ /* 0x000fe200078e020f */
[----:B------:R-:W-:Y:S01]  /*0e00*/  LEA R15, R3, R15, 0x4 ;  /* 0x0000000f030f7211 */ /* 0x000fe200078e20ff */
[----:B------:R-:W-:-:S04]  /*0e10*/  VIADD R9, R9, 0x8 ;  /* 0x0000000809097836 */ /* 0x000fc80000000000 */
[----:B------:R-:W-:Y:S01]  /*0e20*/  IMAD R23, R12, R3, R15 ;  /* 0x000000030c177224 */ /* 0x000fe200078e020f */
        /* <DEDUP_REMOVED lines=32> */
[----:B0-----:R-:W-:-:S02]  /*1030*/  IADD3 R11, PT, PT, R11, 0x20, RZ ;  /* 0x000000200b0b7810 */ /* 0x001fc40007ffe0ff */
[----:B-1----:R-:W-:-:S05]  /*1040*/  VIADDMNMX R13, R23, R18, R19, PT ;  /* 0x00000012170d7246 */ /* 0x002fca0003800113 */
[----:B------:R2:W-:Y:S02]  /*1050*/  STS [R8], R13 ;  /* 0x0000000d08007388 */ /* 0x0005e40000000800 */
.L_x_9:
[----:B------:R-:W-:-:S13]  /*1060*/  ISETP.NE.OR P0, PT, R9, RZ, P0 ;  /* 0x000000ff0900720c */ /* 0x000fda0000705670 */
[----:B------:R-:W-:Y:S05]  /*1070*/  @!P0 BRA `(.L_x_5) ;  /* 0x0000000000648947 */ /* 0x000fea0003800000 */
.L_x_6:
[--C-:B------:R-:W-:Y:S01]  /*1080*/  IMAD R20, R10, 0x8, R15.reuse ;  /* 0x000000080a147824 */ /* 0x100fe200078e020f */
[----:B------:R-:W-:Y:S01]  /*1090*/  LDS R18, [R11+-0x8] ;  /* 0xfffff8000b127984 */ /* 0x000fe20000000800 */
[-CC-:B------:R-:W-:Y:S02]  /*10a0*/  IMAD R22, R16, R3.reuse, R15.reuse ;  /* 0x0000000310167224 */ /* 0x180fe400078e020f */
[----:B------:R-:W-:Y:S01]  /*10b0*/  IMAD R23, R14, R3, R15 ;  /* 0x000000030e177224 */ /* 0x000fe200078e020f */
[----:B---3--:R3:W1:Y:S01]  /*10c0*/  LDS R17, [R20] ;  /* 0x0000000014117984 */ /* 0x0086620000000800 */
[----:B------:R-:W-:-:S05]  /*10d0*/  VIADD R9, R9, 0x4 ;  /* 0x0000000409097836 */ /* 0x000fca0000000000 */
[----:B------:R-:W-:Y:S01]  /*10e0*/  ISETP.NE.AND P0, PT, R9, RZ, PT ;  /* 0x000000ff0900720c */ /* 0x000fe20003f05270 */
[----:B---3--:R-:W-:Y:S01]  /*10f0*/  IMAD R20, R12, R3, R15 ;  /* 0x000000030c147224 */ /* 0x008fe200078e020f */
[----:B------:R-:W-:Y:S02]  /*1100*/  LEA R15, R3, R15, 0x4 ;  /* 0x0000000f030f7211 */ /* 0x000fe400078e20ff */
[----:B-1----:R-:W-:-:S05]  /*1110*/  VIADDMNMX R17, R17, R18, R13, PT ;  /* 0x0000001211117246 */ /* 0x002fca000380010d */
[----:B------:R-:W-:Y:S04]  /*1120*/  STS [R8], R17 ;  /* 0x0000001108007388 */ /* 0x000fe80000000800 */
[----:B0-2---:R-:W-:Y:S04]  /*1130*/  LDS R13, [R22] ;  /* 0x00000000160d7984 */ /* 0x005fe80000000800 */
[----:B------:R-:W0:Y:S02]  /*1140*/  LDS R18, [R11+-0x4] ;  /* 0xfffffc000b127984 */ /* 0x000e240000000800 */
[----:B0-----:R-:W-:-:S05]  /*1150*/  VIADDMNMX R19, R13, R18, R17, PT ;  /* 0x000000120d137246 */ /* 0x001fca0003800111 */
[----:B------:R-:W-:Y:S04]  /*1160*/  STS [R8], R19 ;  /* 0x0000001308007388 */ /* 0x000fe80000000800 */
[----:B------:R-:W-:Y:S04]  /*1170*/  LDS R13, [R23] ;  /* 0x00000000170d7984 */ /* 0x000fe80000000800 */
[----:B------:R-:W0:Y:S02]  /*1180*/  LDS R18, [R11] ;  /* 0x000000000b127984 */ /* 0x000e240000000800 */
[----:B0-----:R-:W-:-:S05]  /*1190*/  VIADDMNMX R21, R13, R18, R19, PT ;  /* 0x000000120d157246 */ /* 0x001fca0003800113 */
[----:B------:R-:W-:Y:S04]  /*11a0*/  STS [R8], R21 ;  /* 0x0000001508007388 */ /* 0x000fe80000000800 */
[----:B------:R-:W-:Y:S04]  /*11b0*/  LDS R13, [R20] ;  /* 0x00000000140d7984 */ /* 0x000fe80000000800 */
[----:B------:R0:W1:Y:S02]  /*11c0*/  LDS R18, [R11+0x4] ;  /* 0x000004000b127984 */ /* 0x0000640000000800 */
[----:B0-----:R-:W-:Y:S01]  /*11d0*/  VIADD R11, R11, 0x10 ;  /* 0x000000100b0b7836 */ /* 0x001fe20000000000 */
[----:B-1----:R-:W-:-:S05]  /*11e0*/  VIADDMNMX R13, R13, R18, R21, PT ;  /* 0x000000120d0d7246 */ /* 0x002fca0003800115 */
[----:B------:R3:W-:Y:S01]  /*11f0*/  STS [R8], R13 ;  /* 0x0000000d08007388 */ /* 0x0007e20000000800 */
[----:B------:R-:W-:Y:S05]  /*1200*/  @P0 BRA `(.L_x_6) ;  /* 0xfffffffc009c0947 */ /* 0x000fea000383ffff */
.L_x_5:
[----:B------:R-:W-:-:S13]  /*1210*/  ISETP.NE.AND P0, PT, R6, RZ, PT ;  /* 0x000000ff0600720c */ /* 0x000fda0003f05270 */
[----:B------:R-:W-:Y:S05]  /*1220*/  @!P0 BRA `(.L_x_4) ;  /* 0x00000000003c8947 */ /* 0x000fea0003800000 */
[----:B------:R-:W-:Y:S01]  /*1230*/  IMAD R9, R3, 0x2, R2 ;  /* 0x0000000203097824 */ /* 0x000fe200078e0202 */
[----:B------:R-:W-:Y:S01]  /*1240*/  IADD3 R2, PT, PT, R7, R2, RZ ;  /* 0x0000000207027210 */ /* 0x000fe20007ffe0ff */
[----:B------:R-:W-:Y:S02]  /*1250*/  IMAD.MOV R6, RZ, RZ, -R6 ;  /* 0x000000ffff067224 */ /* 0x000fe400078e0a06 */
[----:B------:R-:W-:Y:S01]  /*1260*/  IMAD R0, R9, R3, R0 ;  /* 0x0000000309007224 */ /* 0x000fe200078e0200 */
[----:B------:R-:W-:-:S04]  /*1270*/  LEA R2, R2, UR4, 0x2 ;  /* 0x0000000402027c11 */ /* 0x000fc8000f8e10ff */
[----:B------:R-:W-:-:S07]  /*1280*/  LEA R0, R0, UR4, 0x2 ;  /* 0x0000000400007c11 */ /* 0x000fce000f8e10ff */
.L_x_10:
[----:B----4-:R4:W-:Y:S01]  /*1290*/  LDS R10, [R2] ;  /* 0x00000000020a7984 */ /* 0x0109e20000000800 */
[----:B------:R-:W-:-:S03]  /*12a0*/  VIADD R6, R6, 0x1 ;  /* 0x0000000106067836 */ /* 0x000fc60000000000 */
[----:B------:R5:W0:Y:S02]  /*12b0*/  LDS R7, [R0] ;  /* 0x0000000000077984 */ /* 0x000a240000000800 */
[----:B------:R-:W-:Y:S02]  /*12c0*/  ISETP.NE.AND P0, PT, R6, RZ, PT ;  /* 0x000000ff0600720c */ /* 0x000fe40003f05270 */
[----:B----4-:R-:W-:Y:S01]  /*12d0*/  IADD3 R2, PT, PT, R2, 0x4, RZ ;  /* 0x0000000402027810 */ /* 0x010fe20007ffe0ff */
[----:B-----5:R-:W-:Y:S01]  /*12e0*/  IMAD R0, R3, 0x4, R0 ;  /* 0x0000000403007824 */ /* 0x020fe200078e0200 */
[----:B0123--:R-:W-:-:S05]  /*12f0*/  VIADDMNMX R13, R7, R10, R13, PT ;  /* 0x0000000a070d7246 */ /* 0x00ffca000380010d */
[----:B------:R4:W-:Y:S04]  /*1300*/  STS [R8], R13 ;  /* 0x0000000d08007388 */ /* 0x0009e80000000800 */
[----:B------:R-:W-:Y:S05]  /*1310*/  @P0 BRA `(.L_x_10) ;  /* 0xfffffffc00dc0947 */ /* 0x000fea000383ffff */
.L_x_4:
[----:B-1----:R-:W-:Y:S01]  /*1320*/  STG.E desc[UR6][R4.64], R13 ;  /* 0x0000000d04007986 */ /* 0x002fe2000c101906 */
[----:B------:R-:W-:Y:S05]  /*1330*/  EXIT ;  /* 0x000000000000794d */ /* 0x000fea0003800000 */
.L_x_11:
[----:B------:R-:W-:-:S00]  /*1340*/  BRA `(.L_x_11) ;  /* 0xfffffffc00fc7947 */ /* 0x000fc0000383ffff */
[----:B------:R-:W-:-:S00]  /*1350*/  NOP ;  /* 0x0000000000007918 */ /* 0x000fc00000000000 */
        /* <DEDUP_REMOVED lines=10> */
.L_x_60:


//--------------------- .text._Z9cal_smallPiiiiii --------------------------
	.section	.text._Z9cal_smallPiiiiii,"ax",@progbits
	.align	128
        .global         _Z9cal_smallPiiiiii
        .type           _Z9cal_smallPiiiiii,@function
        .size           _Z9cal_smallPiiiiii,(.L_x_61 - _Z9cal_smallPiiiiii)
        .other          _Z9cal_smallPiiiiii,@"STO_CUDA_ENTRY STV_DEFAULT"
_Z9cal_smallPiiiiii:
.text._Z9cal_smallPiiiiii:
[----:B------:R-:W-:Y:S01]  /*0000*/  LDC R1, c[0x0][0x37c] ;  /* 0x0000df00ff017b82 */ /* 0x000fe20000000800 */
[----:B------:R-:W0:Y:S07]  /*0010*/  S2R R8, SR_TID.Y ;  /* 0x0000000000087919 */ /* 0x000e2e0000002200 */
[----:B------:R-:W0:Y:S01]  /*0020*/  LDC.64 R2, c[0x0][0x388] ;  /* 0x0000e200ff027b82 */ /* 0x000e220000000a00 */
[----:B------:R-:W0:Y:S01]  /*0030*/  LDCU UR4, c[0x0][0x394] ;  /* 0x00007280ff0477ac */ /* 0x000e220008000800 */
[----:B------:R-:W1:Y:S01]  /*0040*/  S2R R0, SR_TID.X ;  /* 0x0000000000007919 */ /* 0x000e620000002100 */
[----:B------:R-:W1:Y:S01]  /*0050*/  LDCU UR5, c[0x0][0x398] ;  /* 0x00007300ff0577ac */ /* 0x000e620008000800 */
[----:B0-----:R-:W-:-:S02]  /*0060*/  IMAD R7, R3, UR4, R8 ;  /* 0x0000000403077c24 */ /* 0x001fc4000f8e0208 */
[----:B-1----:R-:W-:-:S05]  /*0070*/  IMAD R6, R3, UR5, R0 ;  /* 0x0000000503067c24 */ /* 0x002fca000f8e0200 */
[----:B------:R-:W-:-:S04]  /*0080*/  VIMNMX R5, PT, PT, R7, R6, !PT ;  /* 0x0000000607057248 */ /* 0x000fc80007fe0100 */
[----:B------:R-:W-:-:S13]  /*0090*/  ISETP.GE.AND P0, PT, R5, R2, PT ;  /* 0x000000020500720c */ /* 0x000fda0003f06270 */
[----:B------:R-:W-:Y:S05]  /*00a0*/  @P0 EXIT ;  /* 0x000000000000094d */ /* 0x000fea0003800000 */
[----:B------:R-:W0:Y:S01]  /*00b0*/  LDC.64 R4, c[0x0][0x380] ;  /* 0x0000e000ff047b82 */ /* 0x000e220000000a00 */
[----:B------:R-:W1:Y:S01]  /*00c0*/  LDCU.64 UR6, c[0x0][0x358] ;  /* 0x00006b00ff0677ac */ /* 0x000e620008000a00 */
[----:B------:R-:W-:-:S06]  /*00d0*/  IMAD R7, R7, R2, R6 ;  /* 0x0000000207077224 */ /* 0x000fcc00078e0206 */
[----:B------:R-:W2:Y:S08]  /*00e0*/  S2UR UR5, SR_CgaCtaId ;  /* 0x00000000000579c3 */ /* 0x000eb00000008800 */
[----:B------:R-:W3:Y:S01]  /*00f0*/  LDC R10, c[0x0][0x390] ;  /* 0x0000e400ff0a7b82 */ /* 0x000ee20000000800 */
[----:B0-----:R-:W-:-:S05]  /*0100*/  IMAD.WIDE R4, R7, 0x4, R4 ;  /* 0x0000000407047825 */ /* 0x001fca00078e0204 */
[----:B-1----:R-:W4:Y:S01]  /*0110*/  LDG.E R11, desc[UR6][R4.64] ;  /* 0x00000006040b7981 */ /* 0x002f22000c1e1900 */
[----:B------:R-:W-:Y:S01]  /*0120*/  IMAD R7, R8, R3, RZ ;  /* 0x0000000308077224 */ /* 0x000fe200078e02ff */
[----:B------:R-:W-:Y:S02]  /*0130*/  UMOV UR4, 0x400 ;  /* 0x0000040000047882 */ /* 0x000fe40000000000 */
[----:B--2---:R-:W-:Y:S01]  /*0140*/  ULEA UR4, UR5, UR4, 0x18 ;  /* 0x0000000405047291 */ /* 0x004fe2000f8ec0ff */
[----:B------:R-:W-:-:S05]  /*0150*/  IMAD.IADD R6, R7, 0x1, R0 ;  /* 0x0000000107067824 */ /* 0x000fca00078e0200 */
[----:B------:R-:W-:Y:S01]  /*0160*/  LEA R6, R6, UR4, 0x2 ;  /* 0x0000000406067c11 */ /* 0x000fe2000f8e10ff */
[----:B---3--:R-:W-:-:S05]  /*0170*/  IMAD R9, R3, R10, RZ ;  /* 0x0000000a03097224 */ /* 0x008fca00078e02ff */
[----:B------:R-:W-:-:S04]  /*0180*/  ISETP.GE.AND P0, PT, R9, R2, PT ;  /* 0x000000020900720c */ /* 0x000fc80003f06270 */
[----:B------:R-:W-:Y:S01]  /*0190*/  ISETP.LT.OR P0, PT, R3, 0x1, P0 ;  /* 0x000000010300780c */ /* 0x000fe20000701670 */
[----:B----4-:R0:W-:-:S12]  /*01a0*/  STS [R6], R11 ;  /* 0x0000000b06007388 */ /* 0x0101d80000000800 */
[----:B------:R-:W-:Y:S05]  /*01b0*/  @P0 BRA `(.L_x_12) ;  /* 0x0000000c00f00947 */ /* 0x000fea0003800000 */
[----:B------:R-:W-:Y:S01]  /*01c0*/  VIADD R8, R3, 0xffffffff ;  /* 0xffffffff03087836 */ /* 0x000fe20000000000 */
[----:B------:R-:W-:-:S04]  /*01d0*/  LOP3.LUT R9, RZ, R9, RZ, 0x33, !PT ;  /* 0x00000009ff097212 */ /* 0x000fc800078e33ff */
[----:B------:R-:W-:Y:S01]  /*01e0*/  VIADDMNMX.U32 R8, R9, R2, R8, PT ;  /* 0x0000000209087246 */ /* 0x000fe20003800008 */
[----:B------:R-:W-:-:S03]  /*01f0*/  IMAD.MOV.U32 R2, RZ, RZ, RZ ;  /* 0x000000ffff027224 */ /* 0x000fc600078e00ff */
[C---:B------:R-:W-:Y:S01]  /*0200*/  ISETP.GE.U32.AND P0, PT, R8.reuse, 0x3, PT ;  /* 0x000000030800780c */ /* 0x040fe20003f06070 */
[----:B------:R-:W-:-:S05]  /*0210*/  VIADD R9, R8, 0x1 ;  /* 0x0000000108097836 */ /* 0x000fca0000000000 */
[----:B------:R-:W-:-:S07]  /*0220*/  LOP3.LUT R8, R9, 0x3, RZ, 0xc0, !PT ;  /* 0x0000000309087812 */ /* 0x000fce00078ec0ff */
[----:B------:R-:W-:Y:S05]  /*0230*/  @!P0 BRA `(.L_x_13) ;  /* 0x0000000c00888947 */ /* 0x000fea0003800000 */
[----:B------:R-:W-:Y:S02]  /*0240*/  LOP3.LUT R2, R9, 0xfffffffc, RZ, 0xc0, !PT ;  /* 0xfffffffc09027812 */ /* 0x000fe400078ec0ff */
[----:B------:R-:W-:Y:S02]  /*0250*/  LEA R10, R7, UR4, 0x2 ;  /* 0x00000004070a7c11 */ /* 0x000fe4000f8e10ff */
[----:B------:R-:W-:Y:S01]  /*0260*/  LEA R12, R0, UR4, 0x2 ;  /* 0x00000004000c7c11 */ /* 0x000fe2000f8e10ff */
[----:B------:R-:W-:Y:S02]  /*0270*/  IMAD.MOV R9, RZ, RZ, -R2 ;  /* 0x000000ffff097224 */ /* 0x000fe400078e0a02 */
[----:B------:R-:W-:-:S03]  /*0280*/  VIADD R10, R10, 0x8 ;  /* 0x000000080a0a7836 */ /* 0x000fc60000000000 */
[----:B------:R-:W-:-:S13]  /*0290*/  ISETP.GE.AND P0, PT, R9, RZ, PT ;  /* 0x000000ff0900720c */ /* 0x000fda0003f06270 */
[----:B------:R-:W-:Y:S05]  /*02a0*/  @P0 BRA `(.L_x_14) ;  /* 0x0000000800e80947 */ /* 0x000fea0003800000 */
[----:B------:R-:W-:Y:S01]  /*02b0*/  IMAD.MOV R13, RZ, RZ, -R9 ;  /* 0x000000ffff0d7224 */ /* 0x000fe200078e0a09 */
[----:B------:R-:W-:-:S04]  /*02c0*/  PLOP3.LUT P0, PT, PT, PT, PT, 0x80, 0x8 ;  /* 0x000000000008781c */ /* 0x000fc80003f0f070 */
[----:B------:R-:W-:-:S13]  /*02d0*/  ISETP.GT.AND P1, PT, R13, 0xc, PT ;  /* 0x0000000c0d00780c */ /* 0x000fda0003f24270 */
[----:B------:R-:W-:Y:S05]  /*02e0*/  @!P1 BRA `(.L_x_15) ;  /* 0x0000000400d89947 */ /* 0x000fea0003800000 */
[----:B------:R-:W-:-:S13]  /*02f0*/  PLOP3.LUT P0, PT, PT, PT, PT, 0x8, 0x80 ;  /* 0x000000000080781c */ /* 0x000fda0003f0e170 */
.L_x_16:
[----:B------:R-:W-:Y:S01]  /*0300*/  BAR.SYNC.DEFER_BLOCKING 0x0 ;  /* 0x0000000000007b1d */ /* 0x000fe20000010000 */
[----:B------:R-:W-:Y:S02]  /*0310*/  IMAD R16, R3, 0x8, R12 ;  /* 0x0000000803107824 */ /* 0x000fe400078e020c */
[----:B------:R-:W-:-:S05]  /*0320*/  VIADD R9, R9, 0x10 ;  /* 0x0000001009097836 */ /* 0x000fca0000000000 */
[----:B------:R-:W-:Y:S01]  /*0330*/  ISETP.GE.AND P1, PT, R9, -0xc, PT ;  /* 0xfffffff40900780c */ /* 0x000fe20003f26270 */
[----:B0-----:R-:W-:Y:S04]  /*0340*/  LDS R11, [R10+-0x8] ;  /* 0xfffff8000a0b7984 */ /* 0x001fe80000000800 */
[----:B------:R-:W-:Y:S04]  /*0350*/  LDS R14, [R12] ;  /* 0x000000000c0e7984 */ /* 0x000fe80000000800 */
[----:B-1----:R-:W0:Y:S02]  /*0360*/  LDS R13, [R6] ;  /* 0x00000000060d7984 */ /* 0x002e240000000800 */
[----:B0-----:R-:W-:Y:S01]  /*0370*/  VIADDMNMX R11, R14, R11, R13, PT ;  /* 0x0000000b0e0b7246 */ /* 0x001fe2000380010d */
[----:B------:R-:W-:-:S04]  /*0380*/  IMAD R14, R3, 0x4, R12 ;  /* 0x00000004030e7824 */ /* 0x000fc800078e020c */
[----:B------:R-:W-:Y:S01]  /*0390*/  STS [R6], R11 ;  /* 0x0000000b06007388 */ /* 0x000fe20000000800 */
[----:B------:R-:W-:Y:S06]  /*03a0*/  BAR.SYNC.DEFER_BLOCKING 0x0 ;  /* 0x0000000000007b1d */ /* 0x000fec0000010000 */
[----:B------:R-:W-:Y:S04]  /*03b0*/  LDS R14, [R14] ;  /* 0x000000000e0e7984 */ /* 0x000fe80000000800 */
[----:B------:R-:W-:Y:S04]  /*03c0*/  LDS R13, [R10+-0x4] ;  /* 0xfffffc000a0d7984 */ /* 0x000fe80000000800 */
[----:B------:R-:W0:Y:S02]  /*03d0*/  LDS R15, [R6] ;  /* 0x00000000060f7984 */ /* 0x000e240000000800 */
[----:B0-----:R-:W-:-:S05]  /*03e0*/  VIADDMNMX R13, R14, R13, R15, PT ;  /* 0x0000000d0e0d7246 */ /* 0x001fca000380010f */
[----:B------:R-:W-:Y:S01]  /*03f0*/  STS [R6], R13 ;  /* 0x0000000d06007388 */ /* 0x000fe20000000800 */
[----:B------:R-:W-:Y:S06]  /*0400*/  BAR.SYNC.DEFER_BLOCKING 0x0 ;  /* 0x0000000000007b1d */ /* 0x000fec0000010000 */
[----:B------:R-:W-:Y:S04]  /*0410*/  LDS R16, [R16] ;  /* 0x0000000010107984 */ /* 0x000fe80000000800 */
[----:B------:R-:W-:Y:S04]  /*0420*/  LDS R15, [R10] ;  /* 0x000000000a0f7984 */ /* 0x000fe80000000800 */
[----:B------:R-:W0:Y:S02]  /*0430*/  LDS R11, [R6] ;  /* 0x00000000060b7984 */ /* 0x000e240000000800 */
[----:B0-----:R-:W-:Y:S01]  /*0440*/  VIADDMNMX R11, R16, R15, R11, PT ;  /* 0x0000000f100b7246 */ /* 0x001fe2000380010b */
[----:B------:R-:W-:-:S02]  /*0450*/  IMAD R15, R3, 0xc, R12 ;  /* 0x0000000c030f7824 */ /* 0x000fc400078e020c */
[C---:B------:R-:W-:Y:S02]  /*0460*/  IMAD R12, R3.reuse, 0x10, R12 ;  /* 0x00000010030c7824 */ /* 0x040fe400078e020c */
[----:B------:R-:W-:Y:S02]  /*0470*/  STS [R6], R11 ;  /* 0x0000000b06007388 */ /* 0x000fe40000000800 */
[--C-:B------:R-:W-:Y:S01]  /*0480*/  IMAD R16, R3, 0x8, R12.reuse ;  /* 0x0000000803107824 */ /* 0x100fe200078e020c */
[----:B------:R-:W-:Y:S06]  /*0490*/  BAR.SYNC.DEFER_BLOCKING 0x0 ;  /* 0x0000000000007b1d */ /* 0x000fec0000010000 */
[----:B------:R-:W-:Y:S04]  /*04a0*/  LDS R15, [R15] ;  /* 0x000000000f0f7984 */ /* 0x000fe80000000800 */
[----:B------:R-:W-:Y:S04]  /*04b0*/  LDS R14, [R10+0x4] ;  /* 0x000004000a0e7984 */ /* 0x000fe80000000800 */
[----:B------:R-:W0:Y:S02]  /*04c0*/  LDS R13, [R6] ;  /* 0x00000000060d7984 */ /* 0x000e240000000800 */
[----:B0-----:R-:W-:Y:S01]  /*04d0*/  VIADDMNMX R13, R15, R14, R13, PT ;  /* 0x0000000e0f0d7246 */ /* 0x001fe2000380010d */
[----:B------:R-:W-:-:S04]  /*04e0*/  IMAD R15, R3, 0x4, R12 ;  /* 0x00000004030f7824 */ /* 0x000fc800078e020c */
[----:B------:R-:W-:Y:S01]  /*04f0*/  STS [R6], R13 ;  /* 0x0000000d06007388 */ /* 0x000fe20000000800 */
[----:B------:R-:W-:Y:S06]  /*0500*/  BAR.SYNC.DEFER_BLOCKING 0x0 ;  /* 0x0000000000007b1d */ /* 0x000fec0000010000 */
[----:B------:R-:W-:Y:S04]  /*0510*/  LDS R14, [R10+0x8] ;  /* 0x000008000a0e7984 */ /* 0x000fe80000000800 */
[----:B------:R-:W-:Y:S04]  /*0520*/  LDS R17, [R12] ;  /* 0x000000000c117984 */ /* 0x000fe80000000800 */
[----:B------:R-:W0:Y:S02]  /*0530*/  LDS R11, [R6] ;  /* 0x00000000060b7984 */ /* 0x000e240000000800 */
[----:B0-----:R-:W-:-:S05]  /*0540*/  VIADDMNMX R11, R17, R14, R11, PT ;  /* 0x0000000e110b7246 */ /* 0x001fca000380010b */
[----:B------:R-:W-:Y:S01]  /*0550*/  STS [R6], R11 ;  /* 0x0000000b06007388 */ /* 0x000fe20000000800 */
[----:B------:R-:W-:Y:S06]  /*0560*/  BAR.SYNC.DEFER_BLOCKING 0x0 ;  /* 0x0000000000007b1d */ /* 0x000fec0000010000 */
[----:B------:R-:W-:Y:S04]  /*0570*/  LDS R15, [R15] ;  /* 0x000000000f0f7984 */ /* 0x000fe80000000800 */
[----:B------:R-:W-:Y:S04]  /*0580*/  LDS R14, [R10+0xc] ;  /* 0x00000c000a0e7984 */ /* 0x000fe80000000800 */
[----:B------:R-:W0:Y:S02]  /*0590*/  LDS R13, [R6] ;  /* 0x00000000060d7984 */ /* 0x000e240000000800 */
[----:B0-----:R-:W-:Y:S01]  /*05a0*/  VIADDMNMX R13, R15, R14, R13, PT ;  /* 0x0000000e0f0d7246 */ /* 0x001fe2000380010d */
[----:B------:R-:W-:-:S02]  /*05b0*/  IMAD R15, R3, 0xc, R12 ;  /* 0x0000000c030f7824 */ /* 0x000fc400078e020c */
[C---:B------:R-:W-:Y:S02]  /*05c0*/  IMAD R12, R3.reuse, 0x10, R12 ;  /* 0x00000010030c7824 */ /* 0x040fe400078e020c */
[----:B------:R-:W-:Y:S01]  /*05d0*/  STS [R6], R13 ;  /* 0x0000000d06007388 */ /* 0x000fe20000000800 */
[----:B------:R-:W-:Y:S06]  /*05e0*/  BAR.SYNC.DEFER_BLOCKING 0x0 ;  /* 0x0000000000007b1d */ /* 0x000fec0000010000 */
[----:B------:R0:W-:Y:S04]  /*05f0*/  LDS R17, [R16] ;  /* 0x0000000010117984 */ /* 0x0001e80000000800 */
[----:B------:R-:W-:Y:S04]  /*0600*/  LDS R14, [R10+0x10] ;  /* 0x000010000a0e7984 */ /* 0x000fe80000000800 */
[----:B------:R-:W1:Y:S01]  /*0610*/  LDS R11, [R6] ;  /* 0x00000000060b7984 */ /* 0x000e620000000800 */
[----:B0-----:R-:W-:Y:S01]  /*0620*/  IMAD R16, R3, 0x8, R12 ;  /* 0x0000000803107824 */ /* 0x001fe200078e020c */
[----:B-1----:R-:W-:-:S05]  /*0630*/  VIADDMNMX R11, R17, R14, R11, PT ;  /* 0x0000000e110b7246 */ /* 0x002fca000380010b */
[----:B------:R-:W-:Y:S01]  /*0640*/  STS [R6], R11 ;  /* 0x0000000b06007388 */ /* 0x000fe20000000800 */
        /* <DEDUP_REMOVED lines=47> */
[----:B------:R-:W-:Y:S02]  /*0940*/  IMAD R12, R3, 0x10, R12 ;  /* 0x00000010030c7824 */ /* 0x000fe400078e020c */
[----:B------:R-:W-:Y:S01]  /*0950*/  STS [R6], R13 ;  /* 0x0000000d06007388 */ /* 0x000fe20000000800 */
[----:B------:R-:W-:Y:S06]  /*0960*/  BAR.SYNC.DEFER_BLOCKING 0x0 ;  /* 0x0000000000007b1d */ /* 0x000fec0000010000 */
[----:B------:R-:W-:Y:S04]  /*0970*/  LDS R17, [R16] ;  /* 0x0000000010117984 */ /* 0x000fe80000000800 */
[----:B------:R-:W-:Y:S04]  /*0980*/  LDS R14, [R10+0x30] ;  /* 0x000030000a0e7984 */ /* 0x000fe80000000800 */
[----:B------:R-:W0:Y:S02]  /*0990*/  LDS R11, [R6] ;  /* 0x00000000060b7984 */ /* 0x000e240000000800 */
[----:B0-----:R-:W-:-:S05]  /*09a0*/  VIADDMNMX R11, R17, R14, R11, PT ;  /* 0x0000000e110b7246 */ /* 0x001fca000380010b */
[----:B------:R-:W-:Y:S01]  /*09b0*/  STS [R6], R11 ;  /* 0x0000000b06007388 */ /* 0x000fe20000000800 */
[----:B------:R-:W-:Y:S06]  /*09c0*/  BAR.SYNC.DEFER_BLOCKING 0x0 ;  /* 0x0000000000007b1d */ /* 0x000fec0000010000 */
[----:B------:R-:W-:Y:S04]  /*09d0*/  LDS R15, [R15] ;  /* 0x000000000f0f7984 */ /* 0x000fe80000000800 */
[----:B------:R0:W-:Y:S04]  /*09e0*/  LDS R14, [R10+0x34] ;  /* 0x000034000a0e7984 */ /* 0x0001e80000000800 */
[----:B------:R-:W1:Y:S01]  /*09f0*/  LDS R13, [R6] ;  /* 0x00000000060d7984 */ /* 0x000e620000000800 */
[----:B0-----:R-:W-:Y:S01]  /*0a00*/  VIADD R10, R10, 0x40 ;  /* 0x000000400a0a7836 */ /* 0x001fe20000000000 */
[----:B-1----:R-:W-:-:S05]  /*0a10*/  VIADDMNMX R13, R15, R14, R13, PT ;  /* 0x0000000e0f0d7246 */ /* 0x002fca000380010d */
[----:B------:R1:W-:Y:S01]  /*0a20*/  STS [R6], R13 ;  /* 0x0000000d06007388 */ /* 0x0003e20000000800 */
[----:B------:R-:W-:Y:S05]  /*0a30*/  @!P1 BRA `(.L_x_16) ;  /* 0xfffffff800309947 */ /* 0x000fea000383ffff */
[----:B------:R-:W-:-:S07]  /*0a40*/  MOV R11, R13 ;  /* 0x0000000d000b7202 */ /* 0x000fce0000000f00 */
.L_x_15:
[----:B-1----:R-:W-:-:S05]  /*0a50*/  IMAD.MOV R13, RZ, RZ, -R9 ;  /* 0x000000ffff0d7224 */ /* 0x002fca00078e0a09 */
[----:B------:R-:W-:-:S13]  /*0a60*/  ISETP.GT.AND P1, PT, R13, 0x4, PT ;  /* 0x000000040d00780c */ /* 0x000fda0003f24270 */
[----:B------:R-:W-:Y:S05]  /*0a70*/  @!P1 BRA `(.L_x_17) ;  /* 0x0000000000ec9947 */ /* 0x000fea0003800000 */
[----:B------:R-:W-:Y:S01]  /*0a80*/  BAR.SYNC.DEFER_BLOCKING 0x0 ;  /* 0x0000000000007b1d */ /* 0x000fe20000010000 */
[----:B------:R-:W-:Y:S01]  /*0a90*/  IMAD R16, R3, 0x8, R12 ;  /* 0x0000000803107824 */ /* 0x000fe200078e020c */
[----:B------:R-:W-:Y:S01]  /*0aa0*/  PLOP3.LUT P0, PT, PT, PT, PT, 0x8, 0x80 ;  /* 0x000000000080781c */ /* 0x000fe20003f0e170 */
[----:B------:R-:W-:-:S03]  /*0ab0*/  VIADD R9, R9, 0x8 ;  /* 0x0000000809097836 */ /* 0x000fc60000000000 */
[----:B0-----:R-:W-:Y:S04]  /*0ac0*/  LDS R11, [R10+-0x8] ;  /* 0xfffff8000a0b7984 */ /* 0x001fe80000000800 */
[----:B------:R-:W-:Y:S04]  /*0ad0*/  LDS R14, [R12] ;  /* 0x000000000c0e7984 */ /* 0x000fe80000000800 */
[----:B------:R-:W0:Y:S02]  /*0ae0*/  LDS R13, [R6] ;  /* 0x00000000060d7984 */ /* 0x000e240000000800 */
        /* <DEDUP_REMOVED lines=47> */
[----:B------:R0:W-:Y:S04]  /*0de0*/  LDS R11, [R10+0x14] ;  /* 0x000014000a0b7984 */ /* 0x0001e80000000800 */
[----:B------:R-:W1:Y:S01]  /*0df0*/  LDS R13, [R6] ;  /* 0x00000000060d7984 */ /* 0x000e620000000800 */
[----:B0-----:R-:W-:Y:S01]  /*0e00*/  VIADD R10, R10, 0x20 ;  /* 0x000000200a0a7836 */ /* 0x001fe20000000000 */
[----:B-1----:R-:W-:-:S05]  /*0e10*/  VIADDMNMX R11, R14, R11, R13, PT ;  /* 0x0000000b0e0b7246 */ /* 0x002fca000380010d */
[----:B------:R1:W-:Y:S02]  /*0e20*/  STS [R6], R11 ;  /* 0x0000000b06007388 */ /* 0x0003e40000000800 */
.L_x_17:
[----:B------:R-:W-:-:S13]  /*0e30*/  ISETP.NE.OR P0, PT, R9, RZ, P0 ;  /* 0x000000ff0900720c */ /* 0x000fda0000705670 */
[----:B------:R-:W-:Y:S05]  /*0e40*/  @!P0 BRA `(.L_x_13) ;  /* 0x0000000000848947 */ /* 0x000fea0003800000 */
.L_x_14:
[----:B------:R-:W-:Y:S01]  /*0e50*/  BAR.SYNC.DEFER_BLOCKING 0x0 ;  /* 0x0000000000007b1d */ /* 0x000fe20000010000 */
[C---:B------:R-:W-:Y:S01]  /*0e60*/  IMAD R16, R3.reuse, 0x4, R12 ;  /* 0x0000000403107824 */ /* 0x040fe200078e020c */
[----:B------:R-:W-:Y:S01]  /*0e70*/  LEA R17, R3, R12, 0x3 ;  /* 0x0000000c03117211 */ /* 0x000fe200078e18ff */
[----:B------:R-:W-:-:S05]  /*0e80*/  VIADD R9, R9, 0x4 ;  /* 0x0000000409097836 */ /* 0x000fca0000000000 */
[----:B------:R-:W-:Y:S01]  /*0e90*/  ISETP.NE.AND P0, PT, R9, RZ, PT ;  /* 0x000000ff0900720c */ /* 0x000fe20003f05270 */
[----:B01----:R-:W-:Y:S04]  /*0ea0*/  LDS R11, [R10+-0x8] ;  /* 0xfffff8000a0b7984 */ /* 0x003fe80000000800 */
[----:B------:R-:W-:Y:S04]  /*0eb0*/  LDS R14, [R12] ;  /* 0x000000000c0e7984 */ /* 0x000fe80000000800 */
[----:B--2---:R-:W0:Y:S02]  /*0ec0*/  LDS R13, [R6] ;  /* 0x00000000060d7984 */ /* 0x004e240000000800 */
[----:B0-----:R-:W-:-:S05]  /*0ed0*/  VIADDMNMX R11, R14, R11, R13, PT ;  /* 0x0000000b0e0b7246 */ /* 0x001fca000380010d */
        /* <DEDUP_REMOVED lines=22> */
[----:B------:R-:W-:Y:S05]  /*1040*/  @P0 BRA `(.L_x_14) ;  /* 0xfffffffc00800947 */ /* 0x000fea000383ffff */
[----:B------:R-:W-:-:S07]  /*1050*/  IMAD.MOV.U32 R11, RZ, RZ, R13 ;  /* 0x000000ffff0b7224 */ /* 0x000fce00078e000d */
.L_x_13:
[----:B------:R-:W-:-:S13]  /*1060*/  ISETP.NE.AND P0, PT, R8, RZ, PT ;  /* 0x000000ff0800720c */ /* 0x000fda0003f05270 */
[----:B------:R-:W-:Y:S05]  /*1070*/  @!P0 BRA `(.L_x_12) ;  /* 0x0000000000408947 */ /* 0x000fea0003800000 */
[----:B------:R-:W-:Y:S02]  /*1080*/  IMAD R0, R2, R3, R0 ;  /* 0x0000000302007224 */ /* 0x000fe400078e0200 */
[----:B------:R-:W-:Y:S02]  /*1090*/  IMAD.IADD R2, R7, 0x1, R2 ;  /* 0x0000000107027824 */ /* 0x000fe400078e0202 */
[----:B------:R-:W-:Y:S01]  /*10a0*/  IMAD.MOV R8, RZ, RZ, -R8 ;  /* 0x000000ffff087224 */ /* 0x000fe200078e0a08 */
[----:B------:R-:W-:Y:S02]  /*10b0*/  LEA R0, R0, UR4, 0x2 ;  /* 0x0000000400007c11 */ /* 0x000fe4000f8e10ff */
[----:B------:R-:W-:-:S07]  /*10c0*/  LEA R2, R2, UR4, 0x2 ;  /* 0x0000000402027c11 */ /* 0x000fce000f8e10ff */
.L_x_18:
[----:B------:R-:W-:Y:S01]  /*10d0*/  BAR.SYNC.DEFER_BLOCKING 0x0 ;  /* 0x0000000000007b1d */ /* 0x000fe20000010000 */
[----:B------:R-:W-:-:S05]  /*10e0*/  VIADD R8, R8, 0x1 ;  /* 0x0000000108087836 */ /* 0x000fca0000000000 */
[----:B------:R-:W-:Y:S01]  /*10f0*/  ISETP.NE.AND P0, PT, R8, RZ, PT ;  /* 0x000000ff0800720c */ /* 0x000fe20003f05270 */
[----:B---3--:R3:W-:Y:S04]  /*1100*/  LDS R7, [R2] ;  /* 0x0000000002077984 */ /* 0x0087e80000000800 */
[----:B------:R4:W-:Y:S04]  /*1110*/  LDS R10, [R0] ;  /* 0x00000000000a7984 */ /* 0x0009e80000000800 */
[----:B------:R-:W0:Y:S01]  /*1120*/  LDS R9, [R6] ;  /* 0x0000000006097984 */ /* 0x000e220000000800 */
[----:B---3--:R-:W-:-:S02]  /*1130*/  VIADD R2, R2, 0x4 ;  /* 0x0000000402027836 */ /* 0x008fc40000000000 */
[----:B----4-:R-:W-:Y:S01]  /*1140*/  IMAD R0, R3, 0x4, R0 ;  /* 0x0000000403007824 */ /* 0x010fe200078e0200 */
[----:B01----:R-:W-:-:S05]  /*1150*/  VIADDMNMX R11, R10, R7, R9, PT ;  /* 0x000000070a0b7246 */ /* 0x003fca0003800109 */
[----:B------:R3:W-:Y:S01]  /*1160*/  STS [R6], R11 ;  /* 0x0000000b06007388 */ /* 0x0007e20000000800 */
[----:B------:R-:W-:Y:S05]  /*1170*/  @P0 BRA `(.L_x_18) ;  /* 0xfffffffc00d40947 */ /* 0x000fea000383ffff */
.L_x_12:
[----:B------:R-:W-:Y:S01]  /*1180*/  STG.E desc[UR6][R4.64], R11 ;  /* 0x0000000b04007986 */ /* 0x000fe2000c101906 */
[----:B------:R-:W-:Y:S05]  /*1190*/  EXIT ;  /* 0x000000000000794d */ /* 0x000fea0003800000 */
.L_x_19:
        /* <DEDUP_REMOVED lines=14> */
.L_x_61:


//--------------------- .text._Z6cal3_1iPiiiiii   --------------------------
	.section	.text._Z6cal3_1iPiiiiii,"ax",@progbits
	.align	128
        .global         _Z6cal3_1iPiiiiii
        .type           _Z6cal3_1iPiiiiii,@function
        .size           _Z6cal3_1iPiiiiii,(.L_x_62 - _Z6cal3_1iPiiiiii)
        .other          _Z6cal3_1iPiiiiii,@"STO_CUDA_ENTRY STV_DEFAULT"
_Z6cal3_1iPiiiiii:
.text._Z6cal3_1iPiiiiii:
[----:B------:R-:W-:Y:S01]  /*0000*/  LDC R1, c[0x0][0x37c] ;  /* 0x0000df00ff017b82 */ /* 0x000fe20000000800 */
[----:B------:R-:W0:Y:S07]  /*0010*/  S2R R0, SR_TID.X ;  /* 0x0000000000007919 */ /* 0x000e2e0000002100 */
[----:B------:R-:W1:Y:S01]  /*0020*/  LDC.64 R8, c[0x0][0x398] ;  /* 0x0000e600ff087b82 */ /* 0x000e620000000a00 */
[----:B------:R-:W2:Y:S01]  /*0030*/  LDCU UR5, c[0x0][0x3a0] ;  /* 0x00007400ff0577ac */ /* 0x000ea20008000800 */
[----:B------:R-:W-:Y:S01]  /*0040*/  BSSY.RECONVERGENT B0, `(.L_x_20) ;  /* 0x000002e000007945 */ /* 0x000fe20003800200 */
[----:B------:R-:W3:Y:S05]  /*0050*/  S2R R6, SR_TID.Y ;  /* 0x0000000000067919 */ /* 0x000eea0000002200 */
[----:B------:R-:W1:Y:S08]  /*0060*/  LDC.64 R2, c[0x0][0x390] ;  /* 0x0000e400ff027b82 */ /* 0x000e700000000a00 */
[----:B------:R-:W4:Y:S08]  /*0070*/  S2UR UR6, SR_CTAID.X ;  /* 0x00000000000679c3 */ /* 0x000f300000002500 */
[----:B------:R-:W2:Y:S01]  /*0080*/  S2UR UR4, SR_CTAID.Y ;  /* 0x00000000000479c3 */ /* 0x000ea20000002600 */
[----:B-1----:R-:W-:-:S04]  /*0090*/  IMAD R7, R3, R8, RZ ;  /* 0x0000000803077224 */ /* 0x002fc800078e02ff */
[C---:B0-----:R-:W-:Y:S02]  /*00a0*/  IMAD.IADD R8, R7.reuse, 0x1, R0 ;  /* 0x0000000107087824 */ /* 0x041fe400078e0200 */
[--C-:B---3--:R-:W-:Y:S02]  /*00b0*/  IMAD.IADD R4, R7, 0x1, R6.reuse ;  /* 0x0000000107047824 */ /* 0x108fe400078e0206 */
[----:B----4-:R-:W-:Y:S01]  /*00c0*/  VIADD R9, R9, UR6 ;  /* 0x0000000609097c36 */ /* 0x010fe20008000000 */
[----:B------:R-:W-:Y:S01]  /*00d0*/  ISETP.GE.U32.AND P0, PT, R8, R2, PT ;  /* 0x000000020800720c */ /* 0x000fe20003f06070 */
[----:B------:R-:W0:Y:S02]  /*00e0*/  LDCU.64 UR6, c[0x0][0x358] ;  /* 0x00006b00ff0677ac */ /* 0x000e240008000a00 */
[----:B------:R-:W-:Y:S01]  /*00f0*/  IMAD R9, R9, R3, R6 ;  /* 0x0000000309097224 */ /* 0x000fe200078e0206 */
[----:B--2---:R-:W-:-:S04]  /*0100*/  UIADD3 UR4, UPT, UPT, UR4, UR5, URZ ;  /* 0x0000000504047290 */ /* 0x004fc8000fffe0ff */
[----:B------:R-:W-:Y:S02]  /*0110*/  ISETP.GE.OR P1, PT, R9, R2, P0 ;  /* 0x000000020900720c */ /* 0x000fe40000726670 */
[----:B------:R-:W-:-:S05]  /*0120*/  IMAD R5, R3, UR4, R0 ;  /* 0x0000000403057c24 */ /* 0x000fca000f8e0200 */
[----:B------:R-:W-:-:S04]  /*0130*/  ISETP.GE.AND P2, PT, R5, R2, PT ;  /* 0x000000020500720c */ /* 0x000fc80003f46270 */
[----:B------:R-:W-:Y:S02]  /*0140*/  ISETP.GE.U32.OR P0, PT, R4, R2, P2 ;  /* 0x000000020400720c */ /* 0x000fe40001706470 */
[----:B0-----:R-:W-:Y:S11]  /*0150*/  @P1 BRA `(.L_x_21) ;  /* 0x0000000000701947 */ /* 0x001ff60003800000 */
[----:B------:R-:W0:Y:S01]  /*0160*/  LDC.64 R10, c[0x0][0x388] ;  /* 0x0000e200ff0a7b82 */ /* 0x000e220000000a00 */
[----:B------:R-:W-:-:S04]  /*0170*/  IMAD R13, R9, R2, R8 ;  /* 0x00000002090d7224 */ /* 0x000fc800078e0208 */
[----:B0-----:R-:W-:-:S06]  /*0180*/  IMAD.WIDE R10, R13, 0x4, R10 ;  /* 0x000000040d0a7825 */ /* 0x001fcc00078e020a */
[----:B------:R0:W2:Y:S01]  /*0190*/  LDG.E R10, desc[UR6][R10.64] ;  /* 0x000000060a0a7981 */ /* 0x0000a2000c1e1900 */
[----:B------:R-:W1:Y:S01]  /*01a0*/  I2F.U32.RP R14, R3 ;  /* 0x00000003000e7306 */ /* 0x000e620000209000 */
[----:B------:R-:W3:Y:S01]  /*01b0*/  S2UR UR5, SR_CgaCtaId ;  /* 0x00000000000579c3 */ /* 0x000ee20000008800 */
[----:B------:R-:W-:Y:S01]  /*01c0*/  ISETP.NE.U32.AND P2, PT, R3, RZ, PT ;  /* 0x000000ff0300720c */ /* 0x000fe20003f45070 */
[----:B------:R-:W-:Y:S01]  /*01d0*/  UMOV UR4, 0x400 ;  /* 0x0000040000047882 */ /* 0x000fe20000000000 */
[----:B0-----:R-:W-:-:S04]  /*01e0*/  IMAD.IADD R11, R6, 0x1, R3 ;  /* 0x00000001060b7824 */ /* 0x001fc800078e0203 */
[----:B-1----:R-:W0:Y:S01]  /*01f0*/  MUFU.RCP R14, R14 ;  /* 0x0000000e000e7308 */ /* 0x002e220000001000 */
[----:B---3--:R-:W-:Y:S01]  /*0200*/  ULEA UR4, UR5, UR4, 0x18 ;  /* 0x0000000405047291 */ /* 0x008fe2000f8ec0ff */
[----:B0-----:R-:W-:-:S06]  /*0210*/  IADD3 R12, PT, PT, R14, 0xffffffe, RZ ;  /* 0x0ffffffe0e0c7810 */ /* 0x001fcc0007ffe0ff */
[----:B------:R0:W1:Y:S02]  /*0220*/  F2I.FTZ.U32.TRUNC.NTZ R13, R12 ;  /* 0x0000000c000d7305 */ /* 0x000064000021f000 */
[----:B0-----:R-:W-:Y:S02]  /*0230*/  IMAD.MOV.U32 R12, RZ, RZ, RZ ;  /* 0x000000ffff0c7224 */ /* 0x001fe400078e00ff */
[----:B-1----:R-:W-:-:S04]  /*0240*/  IMAD.MOV R16, RZ, RZ, -R13 ;  /* 0x000000ffff107224 */ /* 0x002fc800078e0a0d */
[----:B------:R-:W-:-:S04]  /*0250*/  IMAD R15, R16, R3, RZ ;  /* 0x00000003100f7224 */ /* 0x000fc800078e02ff */
[----:B------:R-:W-:-:S06]  /*0260*/  IMAD.HI.U32 R13, R13, R15, R12 ;  /* 0x0000000f0d0d7227 */ /* 0x000fcc00078e000c */
[----:B------:R-:W-:-:S04]  /*0270*/  IMAD.HI.U32 R13, R13, R8, RZ ;  /* 0x000000080d0d7227 */ /* 0x000fc800078e00ff */
[----:B------:R-:W-:-:S04]  /*0280*/  IMAD.MOV R13, RZ, RZ, -R13 ;  /* 0x000000ffff0d7224 */ /* 0x000fc800078e0a0d */
[----:B------:R-:W-:-:S05]  /*0290*/  IMAD R8, R3, R13, R8 ;  /* 0x0000000d03087224 */ /* 0x000fca00078e0208 */
[----:B------:R-:W-:-:S13]  /*02a0*/  ISETP.GE.U32.AND P1, PT, R8, R3, PT ;  /* 0x000000030800720c */ /* 0x000fda0003f26070 */
[----:B------:R-:W-:-:S04]  /*02b0*/  @P1 IADD3 R8, PT, PT, R8, -R3, RZ ;  /* 0x8000000308081210 */ /* 0x000fc80007ffe0ff */
[----:B------:R-:W-:-:S13]  /*02c0*/  ISETP.GE.U32.AND P1, PT, R8, R3, PT ;  /* 0x000000030800720c */ /* 0x000fda0003f26070 */
[----:B------:R-:W-:Y:S01]  /*02d0*/  @P1 IMAD.IADD R8, R8, 0x1, -R3 ;  /* 0x0000000108081824 */ /* 0x000fe200078e0a03 */
[----:B------:R-:W-:-:S05]  /*02e0*/  @!P2 LOP3.LUT R8, RZ, R3, RZ, 0x33, !PT ;  /* 0x00000003ff08a212 */ /* 0x000fca00078e33ff */
[----:B------:R-:W-:-:S05]  /*02f0*/  IMAD R11, R11, R3, R8 ;  /* 0x000000030b0b7224 */ /* 0x000fca00078e0208 */
[----:B------:R-:W-:-:S05]  /*0300*/  LEA R11, R11, UR4, 0x2 ;  /* 0x000000040b0b7c11 */ /* 0x000fca000f8e10ff */
[----:B--2---:R0:W-:Y:S02]  /*0310*/  STS [R11], R10 ;  /* 0x0000000a0b007388 */ /* 0x0041e40000000800 */
.L_x_21:
[----:B------:R-:W-:Y:S05]  /*0320*/  BSYNC.RECONVERGENT B0 ;  /* 0x0000000000007941 */ /* 0x000fea0003800200 */
.L_x_20:
[----:B------:R-:W-:Y:S04]  /*0330*/  BSSY.RECONVERGENT B0, `(.L_x_22) ;  /* 0x000001e000007945 */ /* 0x000fe80003800200 */
[----:B------:R-:W-:Y:S05]  /*0340*/  @P0 BRA `(.L_x_23) ;  /* 0x0000000000700947 */ /* 0x000fea0003800000 */
[----:B0-----:R-:W0:Y:S01]  /*0350*/  LDC.64 R10, c[0x0][0x388] ;  /* 0x0000e200ff0a7b82 */ /* 0x001e220000000a00 */
        /* <DEDUP_REMOVED lines=11> */
[----:B-1----:R-:W-:Y:S01]  /*0410*/  IMAD.MOV.U32 R12, RZ, RZ, RZ ;  /* 0x000000ffff0c7224 */ /* 0x002fe200078e00ff */
[----:B---3--:R-:W-:-:S05]  /*0420*/  IADD3 R8, PT, PT, RZ, -R13, RZ ;  /* 0x8000000dff087210 */ /* 0x008fca0007ffe0ff */
        /* <DEDUP_REMOVED lines=10> */
[----:B------:R-:W-:-:S04]  /*04d0*/  IMAD R4, R3, 0x2, R4 ;  /* 0x0000000203047824 */ /* 0x000fc800078e0204 */
[----:B------:R-:W-:-:S05]  /*04e0*/  IMAD R4, R4, R3, R0 ;  /* 0x0000000304047224 */ /* 0x000fca00078e0200 */
[----:B0-----:R-:W-:-:S05]  /*04f0*/  LEA R11, R4, UR4, 0x2 ;  /* 0x00000004040b7c11 */ /* 0x001fca000f8e10ff */
[----:B--2---:R1:W-:Y:S02]  /*0500*/  STS [R11], R10 ;  /* 0x0000000a0b007388 */ /* 0x0043e40000000800 */
.L_x_23:
[----:B------:R-:W-:Y:S05]  /*0510*/  BSYNC.RECONVERGENT B0 ;  /* 0x0000000000007941 */ /* 0x000fea0003800200 */
.L_x_22:
[----:B------:R-:W2:Y:S01]  /*0520*/  LDCU UR4, c[0x0][0x380] ;  /* 0x00007000ff0477ac */ /* 0x000ea20008000800 */
[C---:B01----:R-:W-:Y:S02]  /*0530*/  VIMNMX R11, PT, PT, R9.reuse, R5, !PT ;  /* 0x00000005090b7248 */ /* 0x043fe40007fe0100 */
[----:B--2---:R-:W-:-:S04]  /*0540*/  ISETP.GE.AND P0, PT, R9, UR4, PT ;  /* 0x0000000409007c0c */ /* 0x004fc8000bf06270 */
[----:B------:R-:W-:-:S13]  /*0550*/  ISETP.GE.OR P0, PT, R11, R2, !P0 ;  /* 0x000000020b00720c */ /* 0x000fda0004706670 */
[----:B------:R-:W-:Y:S05]  /*0560*/  @P0 EXIT ;  /* 0x000000000000094d */ /* 0x000fea0003800000 */
[----:B------:R-:W0:Y:S01]  /*0570*/  LDC.64 R10, c[0x0][0x388] ;  /* 0x0000e200ff0a7b82 */ /* 0x000e220000000a00 */
        /* <DEDUP_REMOVED lines=17> */
[----:B------:R-:W-:Y:S01]  /*0690*/  VIADDMNMX.U32 R7, R7, R2, R9, PT ;  /* 0x0000000207077246 */ /* 0x000fe20003800009 */
[----:B------:R-:W-:-:S03]  /*06a0*/  IMAD.MOV.U32 R2, RZ, RZ, RZ ;  /* 0x000000ffff027224 */ /* 0x000fc600078e00ff */
[C---:B------:R-:W-:Y:S02]  /*06b0*/  ISETP.GE.U32.AND P0, PT, R7.reuse, 0x3, PT ;  /* 0x000000030700780c */ /* 0x040fe40003f06070 */
[----:B------:R-:W-:Y:S01]  /*06c0*/  IADD3 R9, PT, PT, R7, 0x1, RZ ;  /* 0x0000000107097810 */ /* 0x000fe20007ffe0ff */
        /* <DEDUP_REMOVED lines=14> */
[----:B------:R-:W-:Y:S02]  /*07b0*/  IADD3 R17, PT, PT, -R9, RZ, RZ ;  /* 0x000000ff09117210 */ /* 0x000fe40007ffe1ff */
[----:B------:R-:W-:Y:S02]  /*07c0*/  PLOP3.LUT P0, PT, PT, PT, PT, 0x80, 0x8 ;  /* 0x000000000008781c */ /* 0x000fe40003f0f070 */
[----:B------:R-:W-:-:S13]  /*07d0*/  ISETP.GT.AND P1, PT, R17, 0xc, PT ;  /* 0x0000000c1100780c */ /* 0x000fda0003f24270 */
[----:B------:R-:W-:Y:S05]  /*07e0*/  @!P1 BRA `(.L_x_27) ;  /* 0x0000000400649947 */ /* 0x000fea0003800000 */
[----:B------:R-:W-:-:S13]  /*07f0*/  PLOP3.LUT P0, PT, PT, PT, PT, 0x8, 0x80 ;  /* 0x000000000080781c */ /* 0x000fda0003f0e170 */
.L_x_28:
[--C-:B------:R-:W-:Y:S01]  /*0800*/  IMAD R17, R10, 0x8, R15.reuse ;  /* 0x000000080a117824 */ /* 0x100fe200078e020f */
[----:B------:R-:W-:Y:S01]  /*0810*/  LDS R18, [R11+-0x8] ;  /* 0xfffff8000b127984 */ /* 0x000fe20000000800 */
[-CC-:B------:R-:W-:Y:S01]  /*0820*/  IMAD R19, R16, R3.reuse, R15.reuse ;  /* 0x0000000310137224 */ /* 0x180fe200078e020f */
[----:B------:R-:W-:Y:S01]  /*0830*/  IADD3 R9, PT, PT, R9, 0x10, RZ ;  /* 0x0000001009097810 */ /* 0x000fe20007ffe0ff */
[-CC-:B------:R-:W-:Y:S02]  /*0840*/  IMAD R20, R14, R3.reuse, R15.reuse ;  /* 0x000000030e147224 */ /* 0x180fe400078e020f */
[----:B------:R-:W1:Y:S01]  /*0850*/  LDS R17, [R17] ;  /* 0x0000000011117984 */ /* 0x000e620000000800 */
[--C-:B------:R-:W-:Y:S01]  /*0860*/  IMAD R22, R12, R3, R15.reuse ;  /* 0x000000030c167224 */ /* 0x100fe200078e020f */
[----:B------:R-:W-:Y:S01]  /*0870*/  ISETP.GE.AND P1, PT, R9, -0xc, PT ;  /* 0xfffffff40900780c */ /* 0x000fe20003f26270 */
[----:B------:R-:W-:Y:S01]  /*0880*/  IMAD R15, R3, 0x10, R15 ;  /* 0x00000010030f7824 */ /* 0x000fe200078e020f */
        /* <DEDUP_REMOVED lines=79> */
.L_x_27:
[----:B------:R-:W-:-:S05]  /*0d80*/  IMAD.MOV R17, RZ, RZ, -R9 ;  /* 0x000000ffff117224 */ /* 0x000fca00078e0a09 */
[----:B------:R-:W-:-:S13]  /*0d90*/  ISETP.GT.AND P1, PT, R17, 0x4, PT ;  /* 0x000000041100780c */ /* 0x000fda0003f24270 */
[----:B------:R-:W-:Y:S05]  /*0da0*/  @!P1 BRA `(.L_x_29) ;  /* 0x0000000000b49947 */ /* 0x000fea0003800000 */
[----:B------:R-:W-:Y:S01]  /*0db0*/  LEA R17, R10, R15, 0x3 ;  /* 0x0000000f0a117211 */ /* 0x000fe200078e18ff */
[----:B------:R-:W-:Y:S01]  /*0dc0*/  LDS R18, [R11+-0x8] ;  /* 0xfffff8000b127984 */ /* 0x000fe20000000800 */
[-CC-:B------:R-:W-:Y:S01]  /*0dd0*/  IMAD R19, R16, R3.reuse, R15.reuse ;  /* 0x0000000310137224 */ /* 0x180fe200078e020f */
[----:B------:R-:W-:Y:S01]  /*0de0*/  PLOP3.LUT P0, PT, PT, PT, PT, 0x8, 0x80 ;  /* 0x000000000080781c */ /* 0x000fe20003f0e170 */
[-CC-:B------:R-:W-:Y:S02]  /*0df0*/  IMAD R20, R14, R3.reuse, R15.reuse ;  /* 0x000000030e147224 */ /* 0x180fe400078e020f */
[----:B------:R-:W0:Y:S01]  /*0e00*/  LDS R17, [R17] ;  /* 0x0000000011117984 */ /* 0x000e220000000800 */
[--C-:B------:R-:W-:Y:S02]  /*0e10*/  IMAD R22, R12, R3, R15.reuse ;  /* 0x000000030c167224 */ /* 0x100fe400078e020f */
[----:B------:R-:W-:Y:S02]  /*0e20*/  IMAD R15, R3, 0x10, R15 ;  /* 0x00000010030f7824 */ /* 0x000fe400078e020f */
[----:B------:R-:W-:-:S02]  /*0e30*/  VIADD R9, R9, 0x8 ;  /* 0x0000000809097836 */ /* 0x000fc40000000000 */
        /* <DEDUP_REMOVED lines=35> */
[----:B------:R2:W-:Y:S02]  /*1070*/  STS [R8], R13 ;  /* 0x0000000d08007388 */ /* 0x0005e40000000800 */
.L_x_29:
[----:B------:R-:W-:-:S13]  /*1080*/  ISETP.NE.OR P0, PT, R9, RZ, P0 ;  /* 0x000000ff0900720c */ /* 0x000fda0000705670 */
[----:B------:R-:W-:Y:S05]  /*1090*/  @!P0 BRA `(.L_x_25) ;  /* 0x0000000000648947 */ /* 0x000fea0003800000 */
.L_x_26:
        /* <DEDUP_REMOVED lines=25> */
.L_x_25:
        /* <DEDUP_REMOVED lines=8> */
.L_x_30:
        /* <DEDUP_REMOVED lines=9> */
.L_x_24:
[----:B-1----:R-:W-:Y:S01]  /*1340*/  STG.E desc[UR6][R4.64], R13 ;  /* 0x0000000d04007986 */ /* 0x002fe2000c101906 */
[----:B------:R-:W-:Y:S05]  /*1350*/  EXIT ;  /* 0x000000000000794d */ /* 0x000fea0003800000 */
.L_x_31:
        /* <DEDUP_REMOVED lines=10> */
.L_x_62:


//--------------------- .text._Z4cal3iPiiiiii     --------------------------
	.section	.text._Z4cal3iPiiiiii,"ax",@progbits
	.align	128
        .global         _Z4cal3iPiiiiii
        .type           _Z4cal3iPiiiiii,@function
        .size           _Z4cal3iPiiiiii,(.L_x_63 - _Z4cal3iPiiiiii)
        .other          _Z4cal3iPiiiiii,@"STO_CUDA_ENTRY STV_DEFAULT"
_Z4cal3iPiiiiii:
.text._Z4cal3iPiiiiii:
[----:B------:R-:W-:Y:S01]  /*0000*/  LDC R1, c[0x0][0x37c] ;  /* 0x0000df00ff017b82 */ /* 0x000fe20000000800 */
[----:B------:R-:W0:Y:S07]  /*0010*/  S2R R0, SR_TID.X ;  /* 0x0000000000007919 */ /* 0x000e2e0000002100 */
[----:B------:R-:W1:Y:S01]  /*0020*/  LDC.64 R8, c[0x0][0x398] ;  /* 0x0000e600ff087b82 */ /* 0x000e620000000a00 */
[----:B------:R-:W2:Y:S01]  /*0030*/  LDCU UR5, c[0x0][0x3a0] ;  /* 0x00007400ff0577ac */ /* 0x000ea20008000800 */
[----:B------:R-:W-:Y:S01]  /*0040*/  BSSY.RECONVERGENT B0, `(.L_x_32) ;  /* 0x0000031000007945 */ /* 0x000fe20003800200 */
[----:B------:R-:W3:Y:S01]  /*0050*/  S2R R6, SR_TID.Y ;  /* 0x0000000000067919 */ /* 0x000ee20000002200 */
[----:B------:R-:W4:Y:S04]  /*0060*/  LDCU UR8, c[0x0][0x380] ;  /* 0x00007000ff0877ac */ /* 0x000f280008000800 */
[----:B------:R-:W1:Y:S08]  /*0070*/  LDC.64 R2, c[0x0][0x390] ;  /* 0x0000e400ff027b82 */ /* 0x000e700000000a00 */
[----:B------:R-:W5:Y:S08]  /*0080*/  S2UR UR6, SR_CTAID.X ;  /* 0x00000000000679c3 */ /* 0x000f700000002500 */
[----:B------:R-:W2:Y:S01]  /*0090*/  S2UR UR4, SR_CTAID.Y ;  /* 0x00000000000479c3 */ /* 0x000ea20000002600 */
[----:B-1----:R-:W-:-:S04]  /*00a0*/  IMAD R7, R3, R8, RZ ;  /* 0x0000000803077224 */ /* 0x002fc800078e02ff */
[C---:B0-----:R-:W-:Y:S02]  /*00b0*/  IMAD.IADD R8, R7.reuse, 0x1, R0 ;  /* 0x0000000107087824 */ /* 0x041fe400078e0200 */
[--C-:B---3--:R-:W-:Y:S02]  /*00c0*/  IMAD.IADD R4, R7, 0x1, R6.reuse ;  /* 0x0000000107047824 */ /* 0x108fe400078e0206 */
[----:B-----5:R-:W-:Y:S01]  /*00d0*/  VIADD R9, R9, UR6 ;  /* 0x0000000609097c36 */ /* 0x020fe20008000000 */
[-C--:B------:R-:W-:Y:S01]  /*00e0*/  ISETP.GE.U32.AND P1, PT, R8, R2.reuse, PT ;  /* 0x000000020800720c */ /* 0x080fe20003f26070 */
[----:B------:R-:W0:Y:S01]  /*00f0*/  LDCU.64 UR6, c[0x0][0x358] ;  /* 0x00006b00ff0677ac */ /* 0x000e220008000a00 */
[----:B------:R-:W-:Y:S01]  /*0100*/  ISETP.GE.U32.AND P2, PT, R4, R2, PT ;  /* 0x000000020400720c */ /* 0x000fe20003f46070 */
[----:B------:R-:W-:Y:S01]  /*0110*/  IMAD R9, R9, R3, R6 ;  /* 0x0000000309097224 */ /* 0x000fe200078e0206 */
[----:B--2---:R-:W-:-:S04]  /*0120*/  UIADD3 UR4, UPT, UPT, UR4, UR5, URZ ;  /* 0x0000000504047290 */ /* 0x004fc8000fffe0ff */
[----:B----4-:R-:W-:Y:S02]  /*0130*/  ISETP.GE.OR P1, PT, R9, UR8, P1 ;  /* 0x0000000809007c0c */ /* 0x010fe40008f26670 */
[----:B------:R-:W-:-:S05]  /*0140*/  IMAD R5, R3, UR4, R0 ;  /* 0x0000000403057c24 */ /* 0x000fca000f8e0200 */
[CC--:B------:R-:W-:Y:S02]  /*0150*/  ISETP.GE.AND P0, PT, R5.reuse, R2.reuse, PT ;  /* 0x000000020500720c */ /* 0x0c0fe40003f06270 */
[----:B------:R-:W-:Y:S02]  /*0160*/  ISETP.GE.OR P2, PT, R5, R2, P2 ;  /* 0x000000020500720c */ /* 0x000fe40001746670 */
[----:B------:R-:W-:Y:S02]  /*0170*/  ISETP.GE.OR P0, PT, R9, UR8, P0 ;  /* 0x0000000809007c0c */ /* 0x000fe40008706670 */
        /* <DEDUP_REMOVED lines=29> */
.L_x_33:
[----:B------:R-:W-:Y:S05]  /*0350*/  BSYNC.RECONVERGENT B0 ;  /* 0x0000000000007941 */ /* 0x000fea0003800200 */
.L_x_32:
        /* <DEDUP_REMOVED lines=30> */
.L_x_35:
[----:B------:R-:W-:Y:S05]  /*0540*/  BSYNC.RECONVERGENT B0 ;  /* 0x0000000000007941 */ /* 0x000fea0003800200 */
.L_x_34:
        /* <DEDUP_REMOVED lines=42> */
.L_x_40:
        /* <DEDUP_REMOVED lines=88> */
.L_x_39:
        /* <DEDUP_REMOVED lines=48> */
.L_x_41:
[----:B------:R-:W-:-:S13]  /*1070*/  ISETP.NE.OR P0, PT, R9, RZ, P0 ;  /* 0x000000ff0900720c */ /* 0x000fda0000705670 */
[----:B------:R-:W-:Y:S05]  /*1080*/  @!P0 BRA `(.L_x_37) ;  /* 0x0000000000648947 */ /* 0x000fea0003800000 */
.L_x_38:
        /* <DEDUP_REMOVED lines=25> */
.L_x_37:
        /* <DEDUP_REMOVED lines=8> */
.L_x_42:
        /* <DEDUP_REMOVED lines=9> */
.L_x_36:
[----:B-1----:R-:W-:Y:S01]  /*1330*/  STG.E desc[UR6][R4.64], R13 ;  /* 0x0000000d04007986 */ /* 0x002fe2000c101906 */
[----:B------:R-:W-:Y:S05]  /*1340*/  EXIT ;  /* 0x000000000000794d */ /* 0x000fea0003800000 */
.L_x_43:
        /* <DEDUP_REMOVED lines=11> */
.L_x_63:


//--------------------- .text._Z5cal_1iPiiiiii    --------------------------
	.section	.text._Z5cal_1iPiiiiii,"ax",@progbits
	.align	128
        .global         _Z5cal_1iPiiiiii
        .type           _Z5cal_1iPiiiiii,@function
        .size           _Z5cal_1iPiiiiii,(.L_x_64 - _Z5cal_1iPiiiiii)
        .other          _Z5cal_1iPiiiiii,@"STO_CUDA_ENTRY STV_DEFAULT"
_Z5cal_1iPiiiiii:
.text._Z5cal_1iPiiiiii:
[----:B------:R-:W-:Y:S01]  /*0000*/  LDC R1, c[0x0][0x37c] ;  /* 0x0000df00ff017b82 */ /* 0x000fe20000000800 */
[----:B------:R-:W0:Y:S07]  /*0010*/  S2R R8, SR_TID.Y ;  /* 0x0000000000087919 */ /* 0x000e2e0000002200 */
[----:B------:R-:W0:Y:S01]  /*0020*/  LDC.64 R2, c[0x0][0x390] ;  /* 0x0000e400ff027b82 */ /* 0x000e220000000a00 */
[----:B------:R-:W0:Y:S01]  /*0030*/  LDCU UR4, c[0x0][0x39c] ;  /* 0x00007380ff0477ac */ /* 0x000e220008000800 */
[----:B------:R-:W1:Y:S01]  /*0040*/  S2R R0, SR_TID.X ;  /* 0x0000000000007919 */ /* 0x000e620000002100 */
[----:B------:R-:W1:Y:S01]  /*0050*/  LDCU UR5, c[0x0][0x3a0] ;  /* 0x00007400ff0577ac */ /* 0x000e620008000800 */
[----:B------:R-:W2:Y:S01]  /*0060*/  LDCU UR6, c[0x0][0x380] ;  /* 0x00007000ff0677ac */ /* 0x000ea20008000800 */
[----:B0-----:R-:W-:-:S02]  /*0070*/  IMAD R7, R3, UR4, R8 ;  /* 0x0000000403077c24 */ /* 0x001fc4000f8e0208 */
[----:B-1----:R-:W-:-:S03]  /*0080*/  IMAD R6, R3, UR5, R0 ;  /* 0x0000000503067c24 */ /* 0x002fc6000f8e0200 */
[C---:B--2---:R-:W-:Y:S02]  /*0090*/  ISETP.GE.AND P0, PT, R7.reuse, UR6, PT ;  /* 0x0000000607007c0c */ /* 0x044fe4000bf06270 */
[----:B------:R-:W-:-:S04]  /*00a0*/  VIMNMX R5, PT, PT, R7, R6, !PT ;  /* 0x0000000607057248 */ /* 0x000fc80007fe0100 */
[----:B------:R-:W-:-:S13]  /*00b0*/  ISETP.GE.OR P0, PT, R5, R2, !P0 ;  /* 0x000000020500720c */ /* 0x000fda0004706670 */
        /* <DEDUP_REMOVED lines=38> */
.L_x_48:
        /* <DEDUP_REMOVED lines=117> */
.L_x_47:
        /* <DEDUP_REMOVED lines=62> */
.L_x_49:
[----:B------:R-:W-:-:S13]  /*0e50*/  ISETP.NE.OR P0, PT, R9, RZ, P0 ;  /* 0x000000ff0900720c */ /* 0x000fda0000705670 */
[----:B------:R-:W-:Y:S05]  /*0e60*/  @!P0 BRA `(.L_x_45) ;  /* 0x0000000000848947 */ /* 0x000fea0003800000 */
.L_x_46:
        /* <DEDUP_REMOVED lines=33> */
.L_x_45:
[----:B------:R-:W-:-:S13]  /*1080*/  ISETP.NE.AND P0, PT, R8, RZ, PT ;  /* 0x000000ff0800720c */ /* 0x000fda0003f05270 */
[----:B------:R-:W-:Y:S05]  /*1090*/  @!P0 BRA `(.L_x_44) ;  /* 0x0000000000408947 */ /* 0x000fea0003800000 */
[----:B------:R-:W-:Y:S02]  /*10a0*/  IMAD R0, R2, R3, R0 ;  /* 0x0000000302007224 */ /* 0x000fe400078e0200 */
[----:B------:R-:W-:Y:S02]  /*10b0*/  IMAD.IADD R2, R7, 0x1, R2 ;  /* 0x0000000107027824 */ /* 0x000fe400078e0202 */
[----:B------:R-:W-:Y:S01]  /*10c0*/  IMAD.MOV R8, RZ, RZ, -R8 ;  /* 0x000000ffff087224 */ /* 0x000fe200078e0a08 */
[----:B------:R-:W-:Y:S02]  /*10d0*/  LEA R0, R0, UR4, 0x2 ;  /* 0x0000000400007c11 */ /* 0x000fe4000f8e10ff */
[----:B------:R-:W-:-:S07]  /*10e0*/  LEA R2, R2, UR4, 0x2 ;  /* 0x0000000402027c11 */ /* 0x000fce000f8e10ff */
.L_x_50:
        /* <DEDUP_REMOVED lines=11> */
.L_x_44:
[----:B------:R-:W-:Y:S01]  /*11a0*/  STG.E desc[UR6][R4.64], R11 ;  /* 0x0000000b04007986 */ /* 0x000fe2000c101906 */
[----:B------:R-:W-:Y:S05]  /*11b0*/  EXIT ;  /* 0x000000000000794d */ /* 0x000fea0003800000 */
.L_x_51:
        /* <DEDUP_REMOVED lines=12> */
.L_x_64:


//--------------------- .text._Z3caliPiiiiii      --------------------------
	.section	.text._Z3caliPiiiiii,"ax",@progbits
	.align	128
        .global         _Z3caliPiiiiii
        .type           _Z3caliPiiiiii,@function
        .size           _Z3caliPiiiiii,(.L_x_65 - _Z3caliPiiiiii)
        .other          _Z3caliPiiiiii,@"STO_CUDA_ENTRY STV_DEFAULT"
_Z3caliPiiiiii:
.text._Z3caliPiiiiii:
[----:B------:R-:W-:Y:S01]  /*0000*/  LDC R1, c[0x0][0x37c] ;  /* 0x0000df00ff017b82 */ /* 0x000fe20000000800 */
[----:B------:R-:W0:Y:S07]  /*0010*/  S2R R0, SR_TID.X ;  /* 0x0000000000007919 */ /* 0x000e2e0000002100 */
[----:B------:R-:W0:Y:S01]  /*0020*/  LDC.64 R2, c[0x0][0x390] ;  /* 0x0000e400ff027b82 */ /* 0x000e220000000a00 */
[----:B------:R-:W0:Y:S01]  /*0030*/  LDCU UR5, c[0x0][0x3a0] ;  /* 0x00007400ff0577ac */ /* 0x000e220008000800 */
[----:B------:R-:W1:Y:S01]  /*0040*/  S2R R6, SR_TID.Y ;  /* 0x0000000000067919 */ /* 0x000e620000002200 */
[----:B------:R-:W1:Y:S01]  /*0050*/  LDCU UR4, c[0x0][0x39c] ;  /* 0x00007380ff0477ac */ /* 0x000e620008000800 */
[----:B------:R-:W2:Y:S01]  /*0060*/  LDCU UR6, c[0x0][0x380] ;  /* 0x00007000ff0677ac */ /* 0x000ea20008000800 */
[----:B0-----:R-:W-:-:S02]  /*0070*/  IMAD R9, R3, UR5, R0 ;  /* 0x0000000503097c24 */ /* 0x001fc4000f8e0200 */
[----:B-1----:R-:W-:-:S03]  /*0080*/  IMAD R7, R3, UR4, R6 ;  /* 0x0000000403077c24 */ /* 0x002fc6000f8e0206 */
[----:B------:R-:W-:-:S04]  /*0090*/  ISETP.GE.AND P0, PT, R9, R2, PT ;  /* 0x000000020900720c */ /* 0x000fc80003f06270 */
[----:B--2---:R-:W-:-:S13]  /*00a0*/  ISETP.GE.OR P0, PT, R7, UR6, P0 ;  /* 0x0000000607007c0c */ /* 0x004fda0008706670 */
        /* <DEDUP_REMOVED lines=38> */
.L_x_56:
        /* <DEDUP_REMOVED lines=117> */
.L_x_55:
        /* <DEDUP_REMOVED lines=62> */
.L_x_57:
[----:B------:R-:W-:-:S13]  /*0e40*/  ISETP.NE.OR P0, PT, R9, RZ, P0 ;  /* 0x000000ff0900720c */ /* 0x000fda0000705670 */
[----:B------:R-:W-:Y:S05]  /*0e50*/  @!P0 BRA `(.L_x_53) ;  /* 0x0000000000848947 */ /* 0x000fea0003800000 */
.L_x_54:
        /* <DEDUP_REMOVED lines=33> */
.L_x_53:
[----:B------:R-:W-:-:S13]  /*1070*/  ISETP.NE.AND P0, PT, R8, RZ, PT ;  /* 0x000000ff0800720c */ /* 0x000fda0003f05270 */
[----:B------:R-:W-:Y:S05]  /*1080*/  @!P0 BRA `(.L_x_52) ;  /* 0x0000000000408947 */ /* 0x000fea0003800000 */
[----:B------:R-:W-:Y:S02]  /*1090*/  IMAD R0, R2, R3, R0 ;  /* 0x0000000302007224 */ /* 0x000fe400078e0200 */
[----:B------:R-:W-:Y:S02]  /*10a0*/  IMAD.IADD R2, R7, 0x1, R2 ;  /* 0x0000000107027824 */ /* 0x000fe400078e0202 */
[----:B------:R-:W-:Y:S01]  /*10b0*/  IMAD.MOV R8, RZ, RZ, -R8 ;  /* 0x000000ffff087224 */ /* 0x000fe200078e0a08 */
[----:B------:R-:W-:Y:S02]  /*10c0*/  LEA R0, R0, UR4, 0x2 ;  /* 0x0000000400007c11 */ /* 0x000fe4000f8e10ff */
[----:B------:R-:W-:-:S07]  /*10d0*/  LEA R2, R2, UR4, 0x2 ;  /* 0x0000000402027c11 */ /* 0x000fce000f8e10ff */
.L_x_58:
        /* <DEDUP_REMOVED lines=11> */
.L_x_52:
[----:B------:R-:W-:Y:S01]  /*1190*/  STG.E desc[UR6][R4.64], R11 ;  /* 0x0000000b04007986 */ /* 0x000fe2000c101906 */
[----:B------:R-:W-:Y:S05]  /*11a0*/  EXIT ;  /* 0x000000000000794d */ /* 0x000fea0003800000 */
.L_x_59:
        /* <DEDUP_REMOVED lines=13> */
.L_x_65:


//--------------------- .nv.shared._Z10cal3_smallPiiiiii --------------------------
	.section	.nv.shared._Z10cal3_smallPiiiiii,"aw",@nobits
	.sectionflags	@""
	.align	4
.nv.shared._Z10cal3_smallPiiiiii:
	.zero		13312


//--------------------- .nv.shared.reserved.0     --------------------------
	.section	.nv.shared.reserved.0,"aw",@nobits
	.weak		__nv_reservedSMEM_offset_0_alias
	.size		__nv_reservedSMEM_offset_0_alias, 0, 64
	.other		__nv_reservedSMEM_offset_0_alias,@"STO_CUDA_RESERVED_SHARED STV_DEFAULT"
__nv_reservedSMEM_offset_0_alias:
	.zero		0
	.zero		64


//--------------------- .nv.shared._Z9cal_smallPiiiiii --------------------------
	.section	.nv.shared._Z9cal_smallPiiiiii,"aw",@nobits
	.sectionflags	@""
	.align	4
.nv.shared._Z9cal_smallPiiiiii:
	.zero		13312


//--------------------- .nv.shared._Z6cal3_1iPiiiiii --------------------------
	.section	.nv.shared._Z6cal3_1iPiiiiii,"aw",@nobits
	.sectionflags	@""
	.align	4
.nv.shared._Z6cal3_1iPiiiiii:
	.zero		13312


//--------------------- .nv.shared._Z4cal3iPiiiiii --------------------------
	.section	.nv.shared._Z4cal3iPiiiiii,"aw",@nobits
	.sectionflags	@""
	.align	4
.nv.shared._Z4cal3iPiiiiii:
	.zero		13312


//--------------------- .nv.shared._Z5cal_1iPiiiiii --------------------------
	.section	.nv.shared._Z5cal_1iPiiiiii,"aw",@nobits
	.sectionflags	@""
	.align	4
.nv.shared._Z5cal_1iPiiiiii:
	.zero		13312


//--------------------- .nv.shared._Z3caliPiiiiii --------------------------
	.section	.nv.shared._Z3caliPiiiiii,"aw",@nobits
	.sectionflags	@""
	.align	4
.nv.shared._Z3caliPiiiiii:
	.zero		13312


//--------------------- .nv.constant0._Z10cal3_smallPiiiiii --------------------------
	.section	.nv.constant0._Z10cal3_smallPiiiiii,"a",@progbits
	.sectionflags	@""
	.align	4
.nv.constant0._Z10cal3_smallPiiiiii:
	.zero		924


//--------------------- .nv.constant0._Z9cal_smallPiiiiii --------------------------
	.section	.nv.constant0._Z9cal_smallPiiiiii,"a",@progbits
	.sectionflags	@""
	.align	4
.nv.constant0._Z9cal_smallPiiiiii:
	.zero		924


//--------------------- .nv.constant0._Z6cal3_1iPiiiiii --------------------------
	.section	.nv.constant0._Z6cal3_1iPiiiiii,"a",@progbits
	.sectionflags	@""
	.align	4
.nv.constant0._Z6cal3_1iPiiiiii:
	.zero		932


//--------------------- .nv.constant0._Z4cal3iPiiiiii --------------------------
	.section	.nv.constant0._Z4cal3iPiiiiii,"a",@progbits
	.sectionflags	@""
	.align	4
.nv.constant0._Z4cal3iPiiiiii:
	.zero		932


//--------------------- .nv.constant0._Z5cal_1iPiiiiii --------------------------
	.section	.nv.constant0._Z5cal_1iPiiiiii,"a",@progbits
	.sectionflags	@""
	.align	4
.nv.constant0._Z5cal_1iPiiiiii:
	.zero		932


//--------------------- .nv.constant0._Z3caliPiiiiii --------------------------
	.section	.nv.constant0._Z3caliPiiiiii,"a",@progbits
	.sectionflags	@""
	.align	4
.nv.constant0._Z3caliPiiiiii:
	.zero		932


//--------------------- SYMBOLS --------------------------

	.type		.nv.reservedSmem.offset0,@object
	.size		.nv.reservedSmem.offset0,0x4
	.type		.nv.reservedSmem.cap,@object
	.size		.nv.reservedSmem.cap,0x4
